//
// Generated by NVIDIA NVVM Compiler
//
// Compiler Build ID: CL-36424714
// Cuda compilation tools, release 13.0, V13.0.88
// Based on NVVM 20.0.0
//

.version 9.0
.target sm_100
.address_size 64

	// .globl	_Z15createHypercubePjPdiiiii
.func  (.param .b64 func_retval0) __internal_accurate_pow
(
	.param .b64 __internal_accurate_pow_param_0
)
;
.extern .shared .align 16 .b8 tempHypercube[];

.visible .entry _Z15createHypercubePjPdiiiii(
	.param .u64 .ptr .align 1 _Z15createHypercubePjPdiiiii_param_0,
	.param .u64 .ptr .align 1 _Z15createHypercubePjPdiiiii_param_1,
	.param .u32 _Z15createHypercubePjPdiiiii_param_2,
	.param .u32 _Z15createHypercubePjPdiiiii_param_3,
	.param .u32 _Z15createHypercubePjPdiiiii_param_4,
	.param .u32 _Z15createHypercubePjPdiiiii_param_5,
	.param .u32 _Z15createHypercubePjPdiiiii_param_6
)
{
	.reg .pred 	%p<32>;
	.reg .b32 	%r<236>;
	.reg .b64 	%rd<59>;
	.reg .b64 	%fd<10>;

	ld.param.u64 	%rd3, [_Z15createHypercubePjPdiiiii_param_0];
	ld.param.u64 	%rd2, [_Z15createHypercubePjPdiiiii_param_1];
	ld.param.u32 	%r99, [_Z15createHypercubePjPdiiiii_param_2];
	ld.param.u32 	%r100, [_Z15createHypercubePjPdiiiii_param_3];
	ld.param.u32 	%r101, [_Z15createHypercubePjPdiiiii_param_4];
	ld.param.u32 	%r102, [_Z15createHypercubePjPdiiiii_param_5];
	ld.param.u32 	%r103, [_Z15createHypercubePjPdiiiii_param_6];
	cvta.to.global.u64 	%rd1, %rd3;
	mul.lo.s32 	%r104, %r100, %r99;
	mov.u32 	%r105, %ntid.x;
	div.u32 	%r1, %r105, %r100;
	mov.u32 	%r106, %ctaid.x;
	mul.lo.s32 	%r2, %r1, %r106;
	mov.u32 	%r107, %tid.x;
	mad.lo.s32 	%r4, %r2, %r100, %r107;
	setp.ge.s32 	%p1, %r4, %r104;
	mul.lo.s32 	%r108, %r1, %r100;
	setp.ge.u32 	%p2, %r107, %r108;
	or.pred  	%p3, %p1, %p2;
	@%p3 bra 	$L__BB0_2;
	cvta.to.global.u64 	%rd4, %rd2;
	cvt.rn.f64.s32 	%fd1, %r101;
	rcp.rn.f64 	%fd2, %fd1;
	mul.wide.s32 	%rd5, %r4, 8;
	add.s64 	%rd6, %rd4, %rd5;
	ld.global.f64 	%fd3, [%rd6];
	div.rn.f64 	%fd4, %fd3, %fd2;
	cvt.rmi.f64.f64 	%fd5, %fd4;
	cvt.rzi.s32.f64 	%r110, %fd5;
	shl.b32 	%r111, %r107, 2;
	mov.u32 	%r112, tempHypercube;
	add.s32 	%r113, %r112, %r111;
	st.shared.u32 	[%r113], %r110;
$L__BB0_2:
	bar.sync 	0;
	div.u32 	%r114, %r107, %r100;
	add.s32 	%r5, %r114, %r2;
	mul.lo.s32 	%r115, %r114, %r100;
	sub.s32 	%r116, %r107, %r115;
	setp.ne.s32 	%p4, %r116, 0;
	setp.ge.s32 	%p5, %r5, %r99;
	or.pred  	%p6, %p4, %p5;
	@%p6 bra 	$L__BB0_46;
	add.s32 	%r117, %r2, %r1;
	setp.ge.u32 	%p7, %r5, %r117;
	@%p7 bra 	$L__BB0_46;
	cvt.rn.f64.s32 	%fd6, %r103;
	mov.f64 	%fd7, 0d4040000000000000;
	div.rn.f64 	%fd8, %fd7, %fd6;
	cvt.rmi.f64.f64 	%fd9, %fd8;
	cvt.rzi.s32.f64 	%r6, %fd9;
	setp.lt.s32 	%p8, %r100, 1;
	@%p8 bra 	$L__BB0_46;
	mul.lo.s32 	%r7, %r5, %r102;
	and.b32  	%r8, %r100, 7;
	setp.lt.u32 	%p9, %r100, 8;
	mov.b32 	%r228, 0;
	mov.u32 	%r204, %r228;
	@%p9 bra 	$L__BB0_24;
	and.b32  	%r228, %r100, 2147483640;
	mov.b32 	%r202, 0;
	mov.u32 	%r204, %r202;
$L__BB0_7:
	.pragma "nounroll";
	rem.s32 	%r120, %r202, %r6;
	setp.ne.s32 	%p10, %r120, 0;
	@%p10 bra 	$L__BB0_9;
	div.s32 	%r121, %r202, %r6;
	add.s32 	%r204, %r121, %r7;
$L__BB0_9:
	mul.wide.s32 	%rd7, %r204, 4;
	add.s64 	%rd8, %rd1, %rd7;
	ld.global.u32 	%r122, [%rd8];
	shl.b32 	%r123, %r122, %r103;
	add.s32 	%r124, %r202, %r107;
	shl.b32 	%r125, %r124, 2;
	mov.u32 	%r126, tempHypercube;
	add.s32 	%r14, %r126, %r125;
	ld.shared.u32 	%r127, [%r14];
	or.b32  	%r205, %r123, %r127;
	st.global.u32 	[%rd8], %r205;
	add.s32 	%r16, %r202, 1;
	rem.s32 	%r128, %r16, %r6;
	setp.ne.s32 	%p11, %r128, 0;
	@%p11 bra 	$L__BB0_11;
	div.s32 	%r129, %r16, %r6;
	add.s32 	%r204, %r129, %r7;
	mul.wide.s32 	%rd9, %r204, 4;
	add.s64 	%rd10, %rd1, %rd9;
	ld.global.u32 	%r205, [%rd10];
$L__BB0_11:
	mul.wide.s32 	%rd11, %r204, 4;
	add.s64 	%rd12, %rd1, %rd11;
	shl.b32 	%r130, %r205, %r103;
	ld.shared.u32 	%r131, [%r14+4];
	or.b32  	%r207, %r130, %r131;
	st.global.u32 	[%rd12], %r207;
	add.s32 	%r22, %r202, 2;
	rem.s32 	%r132, %r22, %r6;
	setp.ne.s32 	%p12, %r132, 0;
	@%p12 bra 	$L__BB0_13;
	div.s32 	%r133, %r22, %r6;
	add.s32 	%r204, %r133, %r7;
	mul.wide.s32 	%rd13, %r204, 4;
	add.s64 	%rd14, %rd1, %rd13;
	ld.global.u32 	%r207, [%rd14];
$L__BB0_13:
	mul.wide.s32 	%rd15, %r204, 4;
	add.s64 	%rd16, %rd1, %rd15;
	shl.b32 	%r134, %r207, %r103;
	ld.shared.u32 	%r135, [%r14+8];
	or.b32  	%r209, %r134, %r135;
	st.global.u32 	[%rd16], %r209;
	add.s32 	%r28, %r202, 3;
	rem.s32 	%r136, %r28, %r6;
	setp.ne.s32 	%p13, %r136, 0;
	@%p13 bra 	$L__BB0_15;
	div.s32 	%r137, %r28, %r6;
	add.s32 	%r204, %r137, %r7;
	mul.wide.s32 	%rd17, %r204, 4;
	add.s64 	%rd18, %rd1, %rd17;
	ld.global.u32 	%r209, [%rd18];
$L__BB0_15:
	mul.wide.s32 	%rd19, %r204, 4;
	add.s64 	%rd20, %rd1, %rd19;
	shl.b32 	%r138, %r209, %r103;
	ld.shared.u32 	%r139, [%r14+12];
	or.b32  	%r211, %r138, %r139;
	st.global.u32 	[%rd20], %r211;
	add.s32 	%r34, %r202, 4;
	rem.s32 	%r140, %r34, %r6;
	setp.ne.s32 	%p14, %r140, 0;
	@%p14 bra 	$L__BB0_17;
	div.s32 	%r141, %r34, %r6;
	add.s32 	%r204, %r141, %r7;
	mul.wide.s32 	%rd21, %r204, 4;
	add.s64 	%rd22, %rd1, %rd21;
	ld.global.u32 	%r211, [%rd22];
$L__BB0_17:
	mul.wide.s32 	%rd23, %r204, 4;
	add.s64 	%rd24, %rd1, %rd23;
	shl.b32 	%r142, %r211, %r103;
	ld.shared.u32 	%r143, [%r14+16];
	or.b32  	%r213, %r142, %r143;
	st.global.u32 	[%rd24], %r213;
	add.s32 	%r40, %r202, 5;
	rem.s32 	%r144, %r40, %r6;
	setp.ne.s32 	%p15, %r144, 0;
	@%p15 bra 	$L__BB0_19;
	div.s32 	%r145, %r40, %r6;
	add.s32 	%r204, %r145, %r7;
	mul.wide.s32 	%rd25, %r204, 4;
	add.s64 	%rd26, %rd1, %rd25;
	ld.global.u32 	%r213, [%rd26];
$L__BB0_19:
	mul.wide.s32 	%rd27, %r204, 4;
	add.s64 	%rd28, %rd1, %rd27;
	shl.b32 	%r146, %r213, %r103;
	ld.shared.u32 	%r147, [%r14+20];
	or.b32  	%r215, %r146, %r147;
	st.global.u32 	[%rd28], %r215;
	add.s32 	%r46, %r202, 6;
	rem.s32 	%r148, %r46, %r6;
	setp.ne.s32 	%p16, %r148, 0;
	@%p16 bra 	$L__BB0_21;
	div.s32 	%r149, %r46, %r6;
	add.s32 	%r204, %r149, %r7;
	mul.wide.s32 	%rd29, %r204, 4;
	add.s64 	%rd30, %rd1, %rd29;
	ld.global.u32 	%r215, [%rd30];
$L__BB0_21:
	mul.wide.s32 	%rd31, %r204, 4;
	add.s64 	%rd32, %rd1, %rd31;
	shl.b32 	%r150, %r215, %r103;
	ld.shared.u32 	%r151, [%r14+24];
	or.b32  	%r217, %r150, %r151;
	st.global.u32 	[%rd32], %r217;
	add.s32 	%r52, %r202, 7;
	rem.s32 	%r152, %r52, %r6;
	setp.ne.s32 	%p17, %r152, 0;
	@%p17 bra 	$L__BB0_23;
	div.s32 	%r153, %r52, %r6;
	add.s32 	%r204, %r153, %r7;
	mul.wide.s32 	%rd33, %r204, 4;
	add.s64 	%rd34, %rd1, %rd33;
	ld.global.u32 	%r217, [%rd34];
$L__BB0_23:
	mul.wide.s32 	%rd35, %r204, 4;
	add.s64 	%rd36, %rd1, %rd35;
	shl.b32 	%r154, %r217, %r103;
	ld.shared.u32 	%r155, [%r14+28];
	or.b32  	%r156, %r154, %r155;
	st.global.u32 	[%rd36], %r156;
	add.s32 	%r202, %r202, 8;
	setp.ne.s32 	%p18, %r202, %r228;
	@%p18 bra 	$L__BB0_7;
$L__BB0_24:
	setp.eq.s32 	%p19, %r8, 0;
	@%p19 bra 	$L__BB0_46;
	and.b32  	%r60, %r100, 3;
	setp.lt.u32 	%p20, %r8, 4;
	@%p20 bra 	$L__BB0_35;
	rem.s32 	%r157, %r228, %r6;
	setp.ne.s32 	%p21, %r157, 0;
	@%p21 bra 	$L__BB0_28;
	div.s32 	%r158, %r228, %r6;
	add.s32 	%r204, %r158, %r7;
$L__BB0_28:
	mul.wide.s32 	%rd37, %r204, 4;
	add.s64 	%rd38, %rd1, %rd37;
	ld.global.u32 	%r159, [%rd38];
	shl.b32 	%r160, %r159, %r103;
	add.s32 	%r161, %r228, %r107;
	shl.b32 	%r162, %r161, 2;
	mov.u32 	%r163, tempHypercube;
	add.s32 	%r63, %r163, %r162;
	ld.shared.u32 	%r164, [%r63];
	or.b32  	%r222, %r160, %r164;
	st.global.u32 	[%rd38], %r222;
	add.s32 	%r65, %r228, 1;
	rem.s32 	%r165, %r65, %r6;
	setp.ne.s32 	%p22, %r165, 0;
	@%p22 bra 	$L__BB0_30;
	div.s32 	%r166, %r65, %r6;
	add.s32 	%r204, %r166, %r7;
	mul.wide.s32 	%rd39, %r204, 4;
	add.s64 	%rd40, %rd1, %rd39;
	ld.global.u32 	%r222, [%rd40];
$L__BB0_30:
	mul.wide.s32 	%rd41, %r204, 4;
	add.s64 	%rd42, %rd1, %rd41;
	shl.b32 	%r167, %r222, %r103;
	ld.shared.u32 	%r168, [%r63+4];
	or.b32  	%r224, %r167, %r168;
	st.global.u32 	[%rd42], %r224;
	add.s32 	%r71, %r228, 2;
	rem.s32 	%r169, %r71, %r6;
	setp.ne.s32 	%p23, %r169, 0;
	@%p23 bra 	$L__BB0_32;
	div.s32 	%r170, %r71, %r6;
	add.s32 	%r204, %r170, %r7;
	mul.wide.s32 	%rd43, %r204, 4;
	add.s64 	%rd44, %rd1, %rd43;
	ld.global.u32 	%r224, [%rd44];
$L__BB0_32:
	mul.wide.s32 	%rd45, %r204, 4;
	add.s64 	%rd46, %rd1, %rd45;
	shl.b32 	%r171, %r224, %r103;
	ld.shared.u32 	%r172, [%r63+8];
	or.b32  	%r226, %r171, %r172;
	st.global.u32 	[%rd46], %r226;
	add.s32 	%r77, %r228, 3;
	rem.s32 	%r173, %r77, %r6;
	setp.ne.s32 	%p24, %r173, 0;
	@%p24 bra 	$L__BB0_34;
	div.s32 	%r174, %r77, %r6;
	add.s32 	%r204, %r174, %r7;
	mul.wide.s32 	%rd47, %r204, 4;
	add.s64 	%rd48, %rd1, %rd47;
	ld.global.u32 	%r226, [%rd48];
$L__BB0_34:
	mul.wide.s32 	%rd49, %r204, 4;
	add.s64 	%rd50, %rd1, %rd49;
	shl.b32 	%r175, %r226, %r103;
	ld.shared.u32 	%r176, [%r63+12];
	or.b32  	%r177, %r175, %r176;
	st.global.u32 	[%rd50], %r177;
	add.s32 	%r228, %r228, 4;
$L__BB0_35:
	setp.eq.s32 	%p25, %r60, 0;
	@%p25 bra 	$L__BB0_46;
	setp.eq.s32 	%p26, %r60, 1;
	@%p26 bra 	$L__BB0_42;
	rem.s32 	%r178, %r228, %r6;
	setp.ne.s32 	%p27, %r178, 0;
	@%p27 bra 	$L__BB0_39;
	div.s32 	%r179, %r228, %r6;
	add.s32 	%r204, %r179, %r7;
$L__BB0_39:
	mul.wide.s32 	%rd51, %r204, 4;
	add.s64 	%rd52, %rd1, %rd51;
	ld.global.u32 	%r180, [%rd52];
	shl.b32 	%r181, %r180, %r103;
	add.s32 	%r182, %r228, %r107;
	shl.b32 	%r183, %r182, 2;
	mov.u32 	%r184, tempHypercube;
	add.s32 	%r87, %r184, %r183;
	ld.shared.u32 	%r185, [%r87];
	or.b32  	%r231, %r181, %r185;
	st.global.u32 	[%rd52], %r231;
	add.s32 	%r89, %r228, 1;
	rem.s32 	%r186, %r89, %r6;
	setp.ne.s32 	%p28, %r186, 0;
	@%p28 bra 	$L__BB0_41;
	div.s32 	%r187, %r89, %r6;
	add.s32 	%r204, %r187, %r7;
	mul.wide.s32 	%rd53, %r204, 4;
	add.s64 	%rd54, %rd1, %rd53;
	ld.global.u32 	%r231, [%rd54];
$L__BB0_41:
	mul.wide.s32 	%rd55, %r204, 4;
	add.s64 	%rd56, %rd1, %rd55;
	shl.b32 	%r188, %r231, %r103;
	ld.shared.u32 	%r189, [%r87+4];
	or.b32  	%r190, %r188, %r189;
	st.global.u32 	[%rd56], %r190;
	add.s32 	%r228, %r228, 2;
$L__BB0_42:
	and.b32  	%r191, %r100, 1;
	setp.eq.b32 	%p29, %r191, 1;
	not.pred 	%p30, %p29;
	@%p30 bra 	$L__BB0_46;
	rem.s32 	%r192, %r228, %r6;
	setp.ne.s32 	%p31, %r192, 0;
	@%p31 bra 	$L__BB0_45;
	div.s32 	%r193, %r228, %r6;
	add.s32 	%r204, %r193, %r7;
$L__BB0_45:
	mul.wide.s32 	%rd57, %r204, 4;
	add.s64 	%rd58, %rd1, %rd57;
	ld.global.u32 	%r194, [%rd58];
	shl.b32 	%r195, %r194, %r103;
	add.s32 	%r196, %r228, %r107;
	shl.b32 	%r197, %r196, 2;
	mov.u32 	%r198, tempHypercube;
	add.s32 	%r199, %r198, %r197;
	ld.shared.u32 	%r200, [%r199];
	or.b32  	%r201, %r195, %r200;
	st.global.u32 	[%rd58], %r201;
$L__BB0_46:
	ret;

}
	// .globl	_Z19buildHypercubeArrayPjPiiiii
.visible .entry _Z19buildHypercubeArrayPjPiiiii(
	.param .u64 .ptr .align 1 _Z19buildHypercubeArrayPjPiiiii_param_0,
	.param .u64 .ptr .align 1 _Z19buildHypercubeArrayPjPiiiii_param_1,
	.param .u32 _Z19buildHypercubeArrayPjPiiiii_param_2,
	.param .u32 _Z19buildHypercubeArrayPjPiiiii_param_3,
	.param .u32 _Z19buildHypercubeArrayPjPiiiii_param_4,
	.param .u32 _Z19buildHypercubeArrayPjPiiiii_param_5
)
{
	.reg .pred 	%p<30>;
	.reg .b32 	%r<210>;
	.reg .b64 	%rd<72>;
	.reg .b64 	%fd<13>;

	ld.param.u64 	%rd7, [_Z19buildHypercubeArrayPjPiiiii_param_0];
	ld.param.u64 	%rd8, [_Z19buildHypercubeArrayPjPiiiii_param_1];
	ld.param.u32 	%r42, [_Z19buildHypercubeArrayPjPiiiii_param_2];
	ld.param.u32 	%r39, [_Z19buildHypercubeArrayPjPiiiii_param_3];
	ld.param.u32 	%r40, [_Z19buildHypercubeArrayPjPiiiii_param_4];
	ld.param.u32 	%r41, [_Z19buildHypercubeArrayPjPiiiii_param_5];
	cvta.to.global.u64 	%rd1, %rd8;
	mov.u32 	%r43, %tid.x;
	mov.u32 	%r44, %ctaid.x;
	mov.u32 	%r45, %ntid.x;
	mad.lo.s32 	%r1, %r44, %r45, %r43;
	setp.ge.s32 	%p1, %r1, %r42;
	@%p1 bra 	$L__BB1_13;
	cvta.to.global.u64 	%rd2, %rd7;
	cvt.rn.f64.s32 	%fd1, %r41;
	mov.f64 	%fd2, 0d4040000000000000;
	div.rn.f64 	%fd3, %fd2, %fd1;
	cvt.rmi.f64.f64 	%fd4, %fd3;
	cvt.rzi.s32.f64 	%r2, %fd4;
	rem.s32 	%r46, %r39, %r2;
	mov.f64 	%fd5, 0d4000000000000000;
	{
	.reg .b32 %temp; 
	mov.b64 	{%temp, %r47}, %fd5;
	}
	{
	.reg .b32 %temp; 
	mov.b64 	{%temp, %r48}, %fd1;
	}
	shr.u32 	%r49, %r48, 20;
	and.b32  	%r50, %r49, 2047;
	add.s32 	%r51, %r50, -1012;
	mov.b64 	%rd9, %fd1;
	shl.b64 	%rd10, %rd9, %r51;
	setp.eq.s64 	%p2, %rd10, -9223372036854775808;
	{ // callseq 0, 0
	.param .b64 param0;
	st.param.f64 	[param0], %fd1;
	.param .b64 retval0;
	call.uni (retval0), 
	__internal_accurate_pow, 
	(
	param0
	);
	ld.param.f64 	%fd6, [retval0];
	} // callseq 0
	setp.lt.s32 	%p3, %r47, 0;
	neg.f64 	%fd8, %fd6;
	selp.f64 	%fd9, %fd8, %fd6, %p2;
	selp.f64 	%fd10, %fd9, %fd6, %p3;
	setp.eq.s32 	%p4, %r41, 0;
	add.f64 	%fd11, %fd10, 0dBFF0000000000000;
	selp.f64 	%fd12, 0d0000000000000000, %fd11, %p4;
	cvt.rzi.s32.f64 	%r3, %fd12;
	setp.eq.s32 	%p5, %r46, 0;
	selp.b32 	%r202, %r2, %r46, %p5;
	setp.lt.s32 	%p6, %r39, 1;
	@%p6 bra 	$L__BB1_13;
	mul.lo.s32 	%r52, %r40, %r1;
	mul.wide.s32 	%rd12, %r52, 4;
	add.s64 	%rd3, %rd2, %rd12;
	add.s32 	%r203, %r40, -1;
	mul.lo.s32 	%r6, %r39, %r1;
	and.b32  	%r7, %r39, 7;
	setp.lt.u32 	%p7, %r39, 8;
	mov.u32 	%r201, %r39;
	@%p7 bra 	$L__BB1_5;
	mul.wide.s32 	%rd13, %r40, 4;
	add.s64 	%rd14, %rd3, %rd13;
	ld.global.u32 	%r197, [%rd14+-4];
	add.s64 	%rd4, %rd1, -32;
	cvt.s64.s32 	%rd5, %r6;
	and.b32  	%r53, %r39, 2147483640;
	neg.s32 	%r196, %r53;
	add.s64 	%rd6, %rd1, -12;
	mad.lo.s32 	%r54, %r39, %r1, %r39;
	add.s32 	%r195, %r54, -1;
	mov.u32 	%r201, %r39;
$L__BB1_4:
	.pragma "nounroll";
	cvt.s64.s32 	%rd15, %r201;
	add.s64 	%rd16, %rd5, %rd15;
	shl.b64 	%rd17, %rd16, 2;
	add.s64 	%rd18, %rd4, %rd17;
	mul.wide.s32 	%rd19, %r195, 4;
	add.s64 	%rd20, %rd6, %rd19;
	or.b32  	%r55, %r197, %r202;
	setp.eq.s32 	%p8, %r55, 0;
	selp.s32 	%r56, -1, 0, %p8;
	add.s32 	%r57, %r203, %r56;
	selp.b32 	%r58, %r2, %r202, %p8;
	add.s32 	%r60, %r58, -1;
	mul.wide.s32 	%rd21, %r57, 4;
	add.s64 	%rd22, %rd3, %rd21;
	ld.global.u32 	%r61, [%rd22];
	and.b32  	%r62, %r61, %r3;
	st.global.u32 	[%rd20+12], %r62;
	ld.global.u32 	%r63, [%rd22];
	shr.u32 	%r64, %r63, %r41;
	st.global.u32 	[%rd22], %r64;
	or.b32  	%r65, %r64, %r60;
	setp.eq.s32 	%p9, %r65, 0;
	selp.s32 	%r66, -1, 0, %p9;
	add.s32 	%r67, %r57, %r66;
	selp.b32 	%r68, %r2, %r60, %p9;
	add.s32 	%r70, %r68, -1;
	mul.wide.s32 	%rd23, %r66, 4;
	add.s64 	%rd24, %rd22, %rd23;
	ld.global.u32 	%r71, [%rd24];
	and.b32  	%r72, %r71, %r3;
	st.global.u32 	[%rd20+8], %r72;
	ld.global.u32 	%r73, [%rd24];
	shr.u32 	%r74, %r73, %r41;
	st.global.u32 	[%rd24], %r74;
	or.b32  	%r75, %r74, %r70;
	setp.eq.s32 	%p10, %r75, 0;
	selp.s32 	%r76, -1, 0, %p10;
	add.s32 	%r77, %r67, %r76;
	selp.b32 	%r78, %r2, %r70, %p10;
	add.s32 	%r80, %r78, -1;
	mul.wide.s32 	%rd25, %r76, 4;
	add.s64 	%rd26, %rd24, %rd25;
	ld.global.u32 	%r81, [%rd26];
	and.b32  	%r82, %r81, %r3;
	st.global.u32 	[%rd20+4], %r82;
	ld.global.u32 	%r83, [%rd26];
	shr.u32 	%r84, %r83, %r41;
	st.global.u32 	[%rd26], %r84;
	or.b32  	%r85, %r84, %r80;
	setp.eq.s32 	%p11, %r85, 0;
	selp.s32 	%r86, -1, 0, %p11;
	add.s32 	%r87, %r77, %r86;
	selp.b32 	%r88, %r2, %r80, %p11;
	add.s32 	%r90, %r88, -1;
	mul.wide.s32 	%rd27, %r86, 4;
	add.s64 	%rd28, %rd26, %rd27;
	ld.global.u32 	%r91, [%rd28];
	and.b32  	%r92, %r91, %r3;
	st.global.u32 	[%rd20], %r92;
	ld.global.u32 	%r93, [%rd28];
	shr.u32 	%r94, %r93, %r41;
	st.global.u32 	[%rd28], %r94;
	or.b32  	%r95, %r94, %r90;
	setp.eq.s32 	%p12, %r95, 0;
	selp.s32 	%r96, -1, 0, %p12;
	add.s32 	%r97, %r87, %r96;
	selp.b32 	%r98, %r2, %r90, %p12;
	add.s32 	%r100, %r98, -1;
	mul.wide.s32 	%rd29, %r96, 4;
	add.s64 	%rd30, %rd28, %rd29;
	ld.global.u32 	%r101, [%rd30];
	and.b32  	%r102, %r101, %r3;
	st.global.u32 	[%rd20+-4], %r102;
	ld.global.u32 	%r103, [%rd30];
	shr.u32 	%r104, %r103, %r41;
	st.global.u32 	[%rd30], %r104;
	or.b32  	%r105, %r104, %r100;
	setp.eq.s32 	%p13, %r105, 0;
	selp.s32 	%r106, -1, 0, %p13;
	add.s32 	%r107, %r97, %r106;
	selp.b32 	%r108, %r2, %r100, %p13;
	add.s32 	%r110, %r108, -1;
	mul.wide.s32 	%rd31, %r106, 4;
	add.s64 	%rd32, %rd30, %rd31;
	ld.global.u32 	%r111, [%rd32];
	and.b32  	%r112, %r111, %r3;
	st.global.u32 	[%rd20+-8], %r112;
	ld.global.u32 	%r113, [%rd32];
	shr.u32 	%r114, %r113, %r41;
	st.global.u32 	[%rd32], %r114;
	or.b32  	%r115, %r114, %r110;
	setp.eq.s32 	%p14, %r115, 0;
	selp.s32 	%r116, -1, 0, %p14;
	add.s32 	%r117, %r107, %r116;
	selp.b32 	%r118, %r2, %r110, %p14;
	add.s32 	%r120, %r118, -1;
	mul.wide.s32 	%rd33, %r116, 4;
	add.s64 	%rd34, %rd32, %rd33;
	ld.global.u32 	%r121, [%rd34];
	and.b32  	%r122, %r121, %r3;
	st.global.u32 	[%rd20+-12], %r122;
	ld.global.u32 	%r123, [%rd34];
	shr.u32 	%r124, %r123, %r41;
	st.global.u32 	[%rd34], %r124;
	add.s32 	%r201, %r201, -8;
	or.b32  	%r125, %r124, %r120;
	setp.eq.s32 	%p15, %r125, 0;
	selp.s32 	%r126, -1, 0, %p15;
	add.s32 	%r203, %r117, %r126;
	selp.b32 	%r127, %r2, %r120, %p15;
	add.s32 	%r202, %r127, -1;
	mul.wide.s32 	%rd35, %r126, 4;
	add.s64 	%rd36, %rd34, %rd35;
	ld.global.u32 	%r128, [%rd36];
	and.b32  	%r129, %r128, %r3;
	st.global.u32 	[%rd18], %r129;
	ld.global.u32 	%r130, [%rd36];
	shr.u32 	%r197, %r130, %r41;
	st.global.u32 	[%rd36], %r197;
	add.s32 	%r196, %r196, 8;
	add.s32 	%r195, %r195, -8;
	setp.ne.s32 	%p16, %r196, 0;
	@%p16 bra 	$L__BB1_4;
$L__BB1_5:
	setp.eq.s32 	%p17, %r7, 0;
	@%p17 bra 	$L__BB1_13;
	and.b32  	%r26, %r39, 3;
	setp.lt.u32 	%p18, %r7, 4;
	@%p18 bra 	$L__BB1_8;
	mul.wide.s32 	%rd37, %r203, 4;
	add.s64 	%rd38, %rd3, %rd37;
	ld.global.u32 	%r131, [%rd38];
	or.b32  	%r132, %r131, %r202;
	setp.eq.s32 	%p19, %r132, 0;
	selp.s32 	%r133, -1, 0, %p19;
	add.s32 	%r134, %r203, %r133;
	selp.b32 	%r135, %r2, %r202, %p19;
	add.s32 	%r137, %r135, -1;
	mul.wide.s32 	%rd39, %r133, 4;
	add.s64 	%rd40, %rd38, %rd39;
	ld.global.u32 	%r138, [%rd40];
	and.b32  	%r139, %r138, %r3;
	cvt.s64.s32 	%rd41, %r6;
	cvt.s64.s32 	%rd42, %r201;
	add.s64 	%rd43, %rd42, %rd41;
	shl.b64 	%rd44, %rd43, 2;
	add.s64 	%rd45, %rd1, %rd44;
	st.global.u32 	[%rd45+-4], %r139;
	ld.global.u32 	%r140, [%rd40];
	shr.u32 	%r141, %r140, %r41;
	st.global.u32 	[%rd40], %r141;
	or.b32  	%r142, %r141, %r137;
	setp.eq.s32 	%p20, %r142, 0;
	selp.s32 	%r143, -1, 0, %p20;
	add.s32 	%r144, %r134, %r143;
	selp.b32 	%r145, %r2, %r137, %p20;
	add.s32 	%r147, %r145, -1;
	mul.wide.s32 	%rd46, %r143, 4;
	add.s64 	%rd47, %rd40, %rd46;
	ld.global.u32 	%r148, [%rd47];
	and.b32  	%r149, %r148, %r3;
	st.global.u32 	[%rd45+-8], %r149;
	ld.global.u32 	%r150, [%rd47];
	shr.u32 	%r151, %r150, %r41;
	st.global.u32 	[%rd47], %r151;
	or.b32  	%r152, %r151, %r147;
	setp.eq.s32 	%p21, %r152, 0;
	selp.s32 	%r153, -1, 0, %p21;
	add.s32 	%r154, %r144, %r153;
	selp.b32 	%r155, %r2, %r147, %p21;
	add.s32 	%r157, %r155, -1;
	mul.wide.s32 	%rd48, %r153, 4;
	add.s64 	%rd49, %rd47, %rd48;
	ld.global.u32 	%r158, [%rd49];
	and.b32  	%r159, %r158, %r3;
	st.global.u32 	[%rd45+-12], %r159;
	ld.global.u32 	%r160, [%rd49];
	shr.u32 	%r161, %r160, %r41;
	st.global.u32 	[%rd49], %r161;
	add.s32 	%r201, %r201, -4;
	or.b32  	%r162, %r161, %r157;
	setp.eq.s32 	%p22, %r162, 0;
	selp.s32 	%r163, -1, 0, %p22;
	add.s32 	%r203, %r154, %r163;
	selp.b32 	%r164, %r2, %r157, %p22;
	mul.wide.s32 	%rd50, %r163, 4;
	add.s64 	%rd51, %rd49, %rd50;
	ld.global.u32 	%r165, [%rd51];
	and.b32  	%r166, %r165, %r3;
	st.global.u32 	[%rd45+-16], %r166;
	ld.global.u32 	%r167, [%rd51];
	shr.u32 	%r168, %r167, %r41;
	st.global.u32 	[%rd51], %r168;
	add.s32 	%r202, %r164, -1;
$L__BB1_8:
	setp.eq.s32 	%p23, %r26, 0;
	@%p23 bra 	$L__BB1_13;
	setp.eq.s32 	%p24, %r26, 1;
	@%p24 bra 	$L__BB1_11;
	mul.wide.s32 	%rd52, %r203, 4;
	add.s64 	%rd53, %rd3, %rd52;
	ld.global.u32 	%r169, [%rd53];
	or.b32  	%r170, %r169, %r202;
	setp.eq.s32 	%p25, %r170, 0;
	selp.s32 	%r171, -1, 0, %p25;
	add.s32 	%r172, %r203, %r171;
	selp.b32 	%r173, %r2, %r202, %p25;
	add.s32 	%r175, %r173, -1;
	mul.wide.s32 	%rd54, %r171, 4;
	add.s64 	%rd55, %rd53, %rd54;
	ld.global.u32 	%r176, [%rd55];
	and.b32  	%r177, %r176, %r3;
	cvt.s64.s32 	%rd56, %r6;
	cvt.s64.s32 	%rd57, %r201;
	add.s64 	%rd58, %rd57, %rd56;
	shl.b64 	%rd59, %rd58, 2;
	add.s64 	%rd60, %rd1, %rd59;
	st.global.u32 	[%rd60+-4], %r177;
	ld.global.u32 	%r178, [%rd55];
	shr.u32 	%r179, %r178, %r41;
	st.global.u32 	[%rd55], %r179;
	add.s32 	%r201, %r201, -2;
	or.b32  	%r180, %r179, %r175;
	setp.eq.s32 	%p26, %r180, 0;
	selp.s32 	%r181, -1, 0, %p26;
	add.s32 	%r203, %r172, %r181;
	selp.b32 	%r182, %r2, %r175, %p26;
	mul.wide.s32 	%rd61, %r181, 4;
	add.s64 	%rd62, %rd55, %rd61;
	ld.global.u32 	%r183, [%rd62];
	and.b32  	%r184, %r183, %r3;
	st.global.u32 	[%rd60+-8], %r184;
	ld.global.u32 	%r185, [%rd62];
	shr.u32 	%r186, %r185, %r41;
	st.global.u32 	[%rd62], %r186;
	add.s32 	%r202, %r182, -1;
$L__BB1_11:
	and.b32  	%r187, %r39, 1;
	setp.eq.b32 	%p27, %r187, 1;
	not.pred 	%p28, %p27;
	@%p28 bra 	$L__BB1_13;
	mul.wide.s32 	%rd63, %r203, 4;
	add.s64 	%rd64, %rd3, %rd63;
	ld.global.u32 	%r188, [%rd64];
	or.b32  	%r189, %r188, %r202;
	setp.eq.s32 	%p29, %r189, 0;
	selp.s32 	%r190, -1, 0, %p29;
	mul.wide.s32 	%rd65, %r190, 4;
	add.s64 	%rd66, %rd64, %rd65;
	ld.global.u32 	%r191, [%rd66];
	and.b32  	%r192, %r191, %r3;
	cvt.s64.s32 	%rd67, %r6;
	cvt.s64.s32 	%rd68, %r201;
	add.s64 	%rd69, %rd68, %rd67;
	shl.b64 	%rd70, %rd69, 2;
	add.s64 	%rd71, %rd1, %rd70;
	st.global.u32 	[%rd71+-4], %r192;
	ld.global.u32 	%r193, [%rd66];
	shr.u32 	%r194, %r193, %r41;
	st.global.u32 	[%rd66], %r194;
$L__BB1_13:
	ret;

}
	// .globl	_Z19neighborhoodDensityPiS_P8treeNodeS_S_S_iiS_
.visible .entry _Z19neighborhoodDensityPiS_P8treeNodeS_S_S_iiS_(
	.param .u64 .ptr .align 1 _Z19neighborhoodDensityPiS_P8treeNodeS_S_S_iiS__param_0,
	.param .u64 .ptr .align 1 _Z19neighborhoodDensityPiS_P8treeNodeS_S_S_iiS__param_1,
	.param .u64 .ptr .align 1 _Z19neighborhoodDensityPiS_P8treeNodeS_S_S_iiS__param_2,
	.param .u64 .ptr .align 1 _Z19neighborhoodDensityPiS_P8treeNodeS_S_S_iiS__param_3,
	.param .u64 .ptr .align 1 _Z19neighborhoodDensityPiS_P8treeNodeS_S_S_iiS__param_4,
	.param .u64 .ptr .align 1 _Z19neighborhoodDensityPiS_P8treeNodeS_S_S_iiS__param_5,
	.param .u32 _Z19neighborhoodDensityPiS_P8treeNodeS_S_S_iiS__param_6,
	.param .u32 _Z19neighborhoodDensityPiS_P8treeNodeS_S_S_iiS__param_7,
	.param .u64 .ptr .align 1 _Z19neighborhoodDensityPiS_P8treeNodeS_S_S_iiS__param_8
)
{
	.reg .pred 	%p<96>;
	.reg .b32 	%r<459>;
	.reg .b64 	%rd<116>;

	ld.param.u64 	%rd32, [_Z19neighborhoodDensityPiS_P8treeNodeS_S_S_iiS__param_0];
	ld.param.u64 	%rd33, [_Z19neighborhoodDensityPiS_P8treeNodeS_S_S_iiS__param_1];
	ld.param.u64 	%rd34, [_Z19neighborhoodDensityPiS_P8treeNodeS_S_S_iiS__param_2];
	ld.param.u64 	%rd35, [_Z19neighborhoodDensityPiS_P8treeNodeS_S_S_iiS__param_4];
	ld.param.u64 	%rd36, [_Z19neighborhoodDensityPiS_P8treeNodeS_S_S_iiS__param_5];
	ld.param.u32 	%r178, [_Z19neighborhoodDensityPiS_P8treeNodeS_S_S_iiS__param_6];
	ld.param.u32 	%r179, [_Z19neighborhoodDensityPiS_P8treeNodeS_S_S_iiS__param_7];
	ld.param.u64 	%rd31, [_Z19neighborhoodDensityPiS_P8treeNodeS_S_S_iiS__param_8];
	cvta.to.global.u64 	%rd1, %rd33;
	cvta.to.global.u64 	%rd2, %rd35;
	cvta.to.global.u64 	%rd3, %rd32;
	cvta.to.global.u64 	%rd4, %rd34;
	cvta.to.global.u64 	%rd37, %rd36;
	mov.u32 	%r180, %tid.x;
	mov.u32 	%r181, %ctaid.x;
	mov.u32 	%r182, %ntid.x;
	mad.lo.s32 	%r1, %r181, %r182, %r180;
	ld.global.u32 	%r2, [%rd37];
	setp.ne.s32 	%p1, %r2, 0;
	@%p1 bra 	$L__BB2_56;
	setp.ge.s32 	%p50, %r1, %r179;
	@%p50 bra 	$L__BB2_111;
	ld.global.u32 	%r3, [%rd4+12];
	setp.eq.s32 	%p51, %r3, 0;
	mov.b32 	%r411, 0;
	@%p51 bra 	$L__BB2_55;
	mul.lo.s32 	%r4, %r178, %r1;
	add.s32 	%r5, %r4, -1;
	setp.gt.s32 	%p52, %r178, 0;
	@%p52 bra 	$L__BB2_25;
	mov.b32 	%r417, 1;
	mov.b32 	%r418, 0;
	mov.u32 	%r411, %r418;
$L__BB2_5:
	mov.u32 	%r413, %r418;
	mul.wide.s32 	%rd81, %r413, 24;
	add.s64 	%rd82, %rd4, %rd81;
	add.s64 	%rd15, %rd82, 16;
	ld.global.u32 	%r418, [%rd82+16];
	setp.ne.s32 	%p53, %r418, -1;
	@%p53 bra 	$L__BB2_20;
	ld.global.u32 	%r403, [%rd15+-12];
	ld.global.u32 	%r43, [%rd15+-8];
	setp.lt.s32 	%p54, %r43, %r403;
	@%p54 bra 	$L__BB2_20;
	sub.s32 	%r289, %r43, %r403;
	add.s32 	%r44, %r289, 1;
	and.b32  	%r45, %r44, 15;
	setp.lt.u32 	%p55, %r289, 15;
	@%p55 bra 	$L__BB2_10;
	and.b32  	%r46, %r44, -16;
	mov.b32 	%r401, 0;
$L__BB2_9:
	.pragma "nounroll";
	mul.wide.s32 	%rd83, %r403, 4;
	add.s64 	%rd84, %rd1, %rd83;
	ld.global.u32 	%r291, [%rd84];
	add.s32 	%r292, %r291, %r411;
	ld.global.u32 	%r293, [%rd84+4];
	add.s32 	%r294, %r293, %r292;
	ld.global.u32 	%r295, [%rd84+8];
	add.s32 	%r296, %r295, %r294;
	ld.global.u32 	%r297, [%rd84+12];
	add.s32 	%r298, %r297, %r296;
	ld.global.u32 	%r299, [%rd84+16];
	add.s32 	%r300, %r299, %r298;
	ld.global.u32 	%r301, [%rd84+20];
	add.s32 	%r302, %r301, %r300;
	ld.global.u32 	%r303, [%rd84+24];
	add.s32 	%r304, %r303, %r302;
	ld.global.u32 	%r305, [%rd84+28];
	add.s32 	%r306, %r305, %r304;
	ld.global.u32 	%r307, [%rd84+32];
	add.s32 	%r308, %r307, %r306;
	ld.global.u32 	%r309, [%rd84+36];
	add.s32 	%r310, %r309, %r308;
	ld.global.u32 	%r311, [%rd84+40];
	add.s32 	%r312, %r311, %r310;
	ld.global.u32 	%r313, [%rd84+44];
	add.s32 	%r314, %r313, %r312;
	ld.global.u32 	%r315, [%rd84+48];
	add.s32 	%r316, %r315, %r314;
	ld.global.u32 	%r317, [%rd84+52];
	add.s32 	%r318, %r317, %r316;
	ld.global.u32 	%r319, [%rd84+56];
	add.s32 	%r320, %r319, %r318;
	ld.global.u32 	%r321, [%rd84+60];
	add.s32 	%r411, %r321, %r320;
	add.s32 	%r403, %r403, 16;
	add.s32 	%r401, %r401, 16;
	setp.ne.s32 	%p56, %r401, %r46;
	@%p56 bra 	$L__BB2_9;
$L__BB2_10:
	setp.eq.s32 	%p57, %r45, 0;
	@%p57 bra 	$L__BB2_20;
	and.b32  	%r56, %r44, 7;
	setp.lt.u32 	%p58, %r45, 8;
	@%p58 bra 	$L__BB2_13;
	mul.wide.s32 	%rd85, %r403, 4;
	add.s64 	%rd86, %rd1, %rd85;
	ld.global.u32 	%r323, [%rd86];
	add.s32 	%r324, %r323, %r411;
	ld.global.u32 	%r325, [%rd86+4];
	add.s32 	%r326, %r325, %r324;
	ld.global.u32 	%r327, [%rd86+8];
	add.s32 	%r328, %r327, %r326;
	ld.global.u32 	%r329, [%rd86+12];
	add.s32 	%r330, %r329, %r328;
	ld.global.u32 	%r331, [%rd86+16];
	add.s32 	%r332, %r331, %r330;
	ld.global.u32 	%r333, [%rd86+20];
	add.s32 	%r334, %r333, %r332;
	ld.global.u32 	%r335, [%rd86+24];
	add.s32 	%r336, %r335, %r334;
	ld.global.u32 	%r337, [%rd86+28];
	add.s32 	%r411, %r337, %r336;
	add.s32 	%r403, %r403, 8;
$L__BB2_13:
	setp.eq.s32 	%p59, %r56, 0;
	@%p59 bra 	$L__BB2_20;
	and.b32  	%r62, %r44, 3;
	setp.lt.u32 	%p60, %r56, 4;
	@%p60 bra 	$L__BB2_16;
	mul.wide.s32 	%rd87, %r403, 4;
	add.s64 	%rd88, %rd1, %rd87;
	ld.global.u32 	%r339, [%rd88];
	add.s32 	%r340, %r339, %r411;
	ld.global.u32 	%r341, [%rd88+4];
	add.s32 	%r342, %r341, %r340;
	ld.global.u32 	%r343, [%rd88+8];
	add.s32 	%r344, %r343, %r342;
	ld.global.u32 	%r345, [%rd88+12];
	add.s32 	%r411, %r345, %r344;
	add.s32 	%r403, %r403, 4;
$L__BB2_16:
	setp.eq.s32 	%p61, %r62, 0;
	@%p61 bra 	$L__BB2_20;
	mul.wide.s32 	%rd89, %r403, 4;
	add.s64 	%rd16, %rd1, %rd89;
	ld.global.u32 	%r346, [%rd16];
	add.s32 	%r411, %r346, %r411;
	setp.eq.s32 	%p62, %r62, 1;
	@%p62 bra 	$L__BB2_20;
	ld.global.u32 	%r347, [%rd16+4];
	add.s32 	%r411, %r347, %r411;
	setp.eq.s32 	%p63, %r62, 2;
	@%p63 bra 	$L__BB2_20;
	ld.global.u32 	%r348, [%rd16+8];
	add.s32 	%r411, %r348, %r411;
$L__BB2_20:
	setp.eq.s32 	%p64, %r418, -1;
	@%p64 bra 	$L__BB2_51;
	add.s32 	%r349, %r5, %r417;
	mul.wide.s32 	%rd90, %r349, 4;
	add.s64 	%rd17, %rd2, %rd90;
	ld.global.u32 	%r350, [%rd17];
	ld.global.u32 	%r351, [%rd15+-16];
	sub.s32 	%r352, %r350, %r351;
	abs.s32 	%r353, %r352;
	setp.gt.s32 	%p65, %r353, 1;
	@%p65 bra 	$L__BB2_51;
	ld.global.u32 	%r72, [%rd17+4];
$L__BB2_23:
	mul.wide.s32 	%rd91, %r418, 24;
	add.s64 	%rd18, %rd4, %rd91;
	ld.global.u32 	%r354, [%rd18];
	sub.s32 	%r355, %r72, %r354;
	abs.s32 	%r356, %r355;
	setp.lt.s32 	%p66, %r356, 2;
	@%p66 bra 	$L__BB2_24;
	bra.uni 	$L__BB2_47;
$L__BB2_24:
	add.s32 	%r417, %r417, 1;
	bra.uni 	$L__BB2_54;
$L__BB2_25:
	neg.s32 	%r6, %r178;
	mul.wide.s32 	%rd98, %r4, 4;
	add.s64 	%rd5, %rd2, %rd98;
	mov.b32 	%r390, 1;
	mov.b32 	%r391, 0;
	mov.u32 	%r411, %r391;
$L__BB2_26:
	mov.u32 	%r7, %r391;
	mul.wide.s32 	%rd99, %r7, 24;
	add.s64 	%rd100, %rd4, %rd99;
	add.s64 	%rd6, %rd100, 16;
	ld.global.u32 	%r391, [%rd100+16];
	setp.ne.s32 	%p77, %r391, -1;
	@%p77 bra 	$L__BB2_28;
	ld.global.u32 	%r392, [%rd6+-12];
	ld.global.u32 	%r12, [%rd6+-8];
	setp.gt.s32 	%p78, %r392, %r12;
	@%p78 bra 	$L__BB2_28;
	bra.uni 	$L__BB2_42;
$L__BB2_28:
	setp.eq.s32 	%p82, %r391, -1;
	@%p82 bra 	$L__BB2_37;
	add.s32 	%r368, %r5, %r390;
	mul.wide.s32 	%rd104, %r368, 4;
	add.s64 	%rd7, %rd2, %rd104;
	ld.global.u32 	%r369, [%rd7];
	ld.global.u32 	%r370, [%rd6+-16];
	sub.s32 	%r371, %r369, %r370;
	abs.s32 	%r372, %r371;
	setp.gt.s32 	%p83, %r372, 1;
	@%p83 bra 	$L__BB2_37;
	ld.global.u32 	%r14, [%rd7+4];
$L__BB2_31:
	mul.wide.s32 	%rd105, %r391, 24;
	add.s64 	%rd8, %rd4, %rd105;
	ld.global.u32 	%r373, [%rd8];
	sub.s32 	%r374, %r14, %r373;
	abs.s32 	%r375, %r374;
	setp.gt.s32 	%p84, %r375, 1;
	@%p84 bra 	$L__BB2_33;
	add.s32 	%r390, %r390, 1;
	bra.uni 	$L__BB2_41;
$L__BB2_33:
	ld.global.u32 	%r391, [%rd8+12];
	setp.ne.s32 	%p85, %r391, -1;
	@%p85 bra 	$L__BB2_31;
	setp.eq.s32 	%p86, %r7, -1;
	mov.b32 	%r376, -1;
	mov.u32 	%r391, %r376;
	@%p86 bra 	$L__BB2_41;
$L__BB2_35:
	mul.wide.s32 	%rd106, %r7, 24;
	add.s64 	%rd107, %rd4, %rd106;
	add.s64 	%rd9, %rd107, 12;
	ld.global.u32 	%r391, [%rd107+12];
	setp.ne.s32 	%p87, %r391, -1;
	@%p87 bra 	$L__BB2_41;
	ld.global.u32 	%r7, [%rd9+8];
	add.s32 	%r390, %r390, -1;
	setp.eq.s32 	%p88, %r7, -1;
	mov.u32 	%r391, %r376;
	@%p88 bra 	$L__BB2_41;
	bra.uni 	$L__BB2_35;
$L__BB2_37:
	ld.global.u32 	%r391, [%rd6+-4];
	setp.ne.s32 	%p89, %r391, -1;
	@%p89 bra 	$L__BB2_41;
	setp.eq.s32 	%p90, %r7, -1;
	mov.b32 	%r378, -1;
	mov.u32 	%r391, %r378;
	@%p90 bra 	$L__BB2_41;
$L__BB2_39:
	mul.wide.s32 	%rd108, %r7, 24;
	add.s64 	%rd109, %rd4, %rd108;
	ld.global.u32 	%r7, [%rd109+20];
	add.s32 	%r390, %r390, -1;
	setp.eq.s32 	%p91, %r7, -1;
	mov.u32 	%r391, %r378;
	@%p91 bra 	$L__BB2_41;
	mul.wide.s32 	%rd110, %r7, 24;
	add.s64 	%rd111, %rd4, %rd110;
	ld.global.u32 	%r391, [%rd111+12];
	setp.eq.s32 	%p92, %r391, -1;
	@%p92 bra 	$L__BB2_39;
$L__BB2_41:
	setp.ne.s32 	%p93, %r391, -1;
	setp.ne.s32 	%p94, %r391, %r3;
	and.pred  	%p95, %p93, %p94;
	@%p95 bra 	$L__BB2_26;
	bra.uni 	$L__BB2_55;
$L__BB2_42:
	mov.u32 	%r31, %r392;
	mul.lo.s32 	%r362, %r31, %r178;
	mul.wide.s32 	%rd101, %r362, 4;
	add.s64 	%rd115, %rd2, %rd101;
	mov.u64 	%rd114, %rd5;
	mov.u32 	%r394, %r6;
$L__BB2_43:
	ld.global.u32 	%r363, [%rd114];
	ld.global.u32 	%r364, [%rd115];
	sub.s32 	%r365, %r363, %r364;
	abs.s32 	%r366, %r365;
	setp.gt.s32 	%p79, %r366, 1;
	@%p79 bra 	$L__BB2_46;
	add.s32 	%r394, %r394, 1;
	setp.ne.s32 	%p80, %r394, 0;
	add.s64 	%rd115, %rd115, 4;
	add.s64 	%rd114, %rd114, 4;
	@%p80 bra 	$L__BB2_43;
	mul.wide.s32 	%rd102, %r31, 4;
	add.s64 	%rd103, %rd1, %rd102;
	ld.global.u32 	%r367, [%rd103];
	add.s32 	%r411, %r367, %r411;
$L__BB2_46:
	add.s32 	%r392, %r31, 1;
	setp.eq.s32 	%p81, %r31, %r12;
	@%p81 bra 	$L__BB2_28;
	bra.uni 	$L__BB2_42;
$L__BB2_47:
	ld.global.u32 	%r418, [%rd18+12];
	setp.eq.s32 	%p67, %r418, -1;
	@%p67 bra 	$L__BB2_48;
	bra.uni 	$L__BB2_23;
$L__BB2_48:
	setp.eq.s32 	%p68, %r413, -1;
	mov.b32 	%r357, -1;
	mov.u32 	%r418, %r357;
	@%p68 bra 	$L__BB2_54;
$L__BB2_49:
	mul.wide.s32 	%rd92, %r413, 24;
	add.s64 	%rd93, %rd4, %rd92;
	add.s64 	%rd19, %rd93, 12;
	ld.global.u32 	%r418, [%rd93+12];
	setp.ne.s32 	%p69, %r418, -1;
	@%p69 bra 	$L__BB2_54;
	ld.global.u32 	%r413, [%rd19+8];
	add.s32 	%r417, %r417, -1;
	setp.eq.s32 	%p70, %r413, -1;
	mov.u32 	%r418, %r357;
	@%p70 bra 	$L__BB2_54;
	bra.uni 	$L__BB2_49;
$L__BB2_51:
	ld.global.u32 	%r418, [%rd15+-4];
	setp.ne.s32 	%p71, %r418, -1;
	@%p71 bra 	$L__BB2_54;
$L__BB2_52:
	mul.wide.s32 	%rd94, %r413, 24;
	add.s64 	%rd95, %rd4, %rd94;
	ld.global.u32 	%r413, [%rd95+20];
	add.s32 	%r417, %r417, -1;
	setp.eq.s32 	%p72, %r413, -1;
	mov.b32 	%r418, -1;
	@%p72 bra 	$L__BB2_54;
	mul.wide.s32 	%rd96, %r413, 24;
	add.s64 	%rd97, %rd4, %rd96;
	ld.global.u32 	%r418, [%rd97+12];
	setp.eq.s32 	%p73, %r418, -1;
	@%p73 bra 	$L__BB2_52;
$L__BB2_54:
	setp.ne.s32 	%p74, %r418, -1;
	setp.ne.s32 	%p75, %r418, %r3;
	and.pred  	%p76, %p74, %p75;
	@%p76 bra 	$L__BB2_5;
$L__BB2_55:
	mul.wide.s32 	%rd112, %r1, 4;
	add.s64 	%rd113, %rd3, %rd112;
	atom.global.add.u32 	%r380, [%rd113], %r411;
	bra.uni 	$L__BB2_111;
$L__BB2_56:
	mul.lo.s32 	%r183, %r2, %r179;
	setp.ge.s32 	%p2, %r1, %r183;
	@%p2 bra 	$L__BB2_111;
	div.s32 	%r90, %r1, %r2;
	mul.lo.s32 	%r185, %r90, %r2;
	sub.s32 	%r186, %r1, %r185;
	cvta.to.global.u64 	%rd38, %rd31;
	mul.wide.s32 	%rd39, %r186, 4;
	add.s64 	%rd40, %rd38, %rd39;
	ld.global.u32 	%r430, [%rd40];
	mul.wide.s32 	%rd41, %r430, 24;
	add.s64 	%rd42, %rd4, %rd41;
	ld.global.u32 	%r188, [%rd42+12];
	setp.eq.s32 	%p3, %r430, -1;
	setp.eq.s32 	%p4, %r430, %r188;
	mov.b32 	%r450, 0;
	or.pred  	%p5, %p3, %p4;
	@%p5 bra 	$L__BB2_110;
	mul.lo.s32 	%r93, %r90, %r178;
	add.s32 	%r94, %r93, -1;
	setp.gt.s32 	%p6, %r178, 0;
	@%p6 bra 	$L__BB2_80;
	mov.b32 	%r456, 1;
	mov.b32 	%r450, 0;
$L__BB2_60:
	mov.u32 	%r452, %r430;
	mul.wide.s32 	%rd43, %r452, 24;
	add.s64 	%rd44, %rd4, %rd43;
	add.s64 	%rd26, %rd44, 16;
	ld.global.u32 	%r430, [%rd44+16];
	setp.ne.s32 	%p7, %r430, -1;
	@%p7 bra 	$L__BB2_75;
	ld.global.u32 	%r442, [%rd26+-12];
	ld.global.u32 	%r131, [%rd26+-8];
	setp.lt.s32 	%p8, %r131, %r442;
	@%p8 bra 	$L__BB2_75;
	sub.s32 	%r192, %r131, %r442;
	add.s32 	%r132, %r192, 1;
	and.b32  	%r133, %r132, 15;
	setp.lt.u32 	%p9, %r192, 15;
	@%p9 bra 	$L__BB2_65;
	and.b32  	%r134, %r132, -16;
	mov.b32 	%r440, 0;
$L__BB2_64:
	.pragma "nounroll";
	mul.wide.s32 	%rd45, %r442, 4;
	add.s64 	%rd46, %rd1, %rd45;
	ld.global.u32 	%r194, [%rd46];
	add.s32 	%r195, %r194, %r450;
	ld.global.u32 	%r196, [%rd46+4];
	add.s32 	%r197, %r196, %r195;
	ld.global.u32 	%r198, [%rd46+8];
	add.s32 	%r199, %r198, %r197;
	ld.global.u32 	%r200, [%rd46+12];
	add.s32 	%r201, %r200, %r199;
	ld.global.u32 	%r202, [%rd46+16];
	add.s32 	%r203, %r202, %r201;
	ld.global.u32 	%r204, [%rd46+20];
	add.s32 	%r205, %r204, %r203;
	ld.global.u32 	%r206, [%rd46+24];
	add.s32 	%r207, %r206, %r205;
	ld.global.u32 	%r208, [%rd46+28];
	add.s32 	%r209, %r208, %r207;
	ld.global.u32 	%r210, [%rd46+32];
	add.s32 	%r211, %r210, %r209;
	ld.global.u32 	%r212, [%rd46+36];
	add.s32 	%r213, %r212, %r211;
	ld.global.u32 	%r214, [%rd46+40];
	add.s32 	%r215, %r214, %r213;
	ld.global.u32 	%r216, [%rd46+44];
	add.s32 	%r217, %r216, %r215;
	ld.global.u32 	%r218, [%rd46+48];
	add.s32 	%r219, %r218, %r217;
	ld.global.u32 	%r220, [%rd46+52];
	add.s32 	%r221, %r220, %r219;
	ld.global.u32 	%r222, [%rd46+56];
	add.s32 	%r223, %r222, %r221;
	ld.global.u32 	%r224, [%rd46+60];
	add.s32 	%r450, %r224, %r223;
	add.s32 	%r442, %r442, 16;
	add.s32 	%r440, %r440, 16;
	setp.ne.s32 	%p10, %r440, %r134;
	@%p10 bra 	$L__BB2_64;
$L__BB2_65:
	setp.eq.s32 	%p11, %r133, 0;
	@%p11 bra 	$L__BB2_75;
	and.b32  	%r144, %r132, 7;
	setp.lt.u32 	%p12, %r133, 8;
	@%p12 bra 	$L__BB2_68;
	mul.wide.s32 	%rd47, %r442, 4;
	add.s64 	%rd48, %rd1, %rd47;
	ld.global.u32 	%r226, [%rd48];
	add.s32 	%r227, %r226, %r450;
	ld.global.u32 	%r228, [%rd48+4];
	add.s32 	%r229, %r228, %r227;
	ld.global.u32 	%r230, [%rd48+8];
	add.s32 	%r231, %r230, %r229;
	ld.global.u32 	%r232, [%rd48+12];
	add.s32 	%r233, %r232, %r231;
	ld.global.u32 	%r234, [%rd48+16];
	add.s32 	%r235, %r234, %r233;
	ld.global.u32 	%r236, [%rd48+20];
	add.s32 	%r237, %r236, %r235;
	ld.global.u32 	%r238, [%rd48+24];
	add.s32 	%r239, %r238, %r237;
	ld.global.u32 	%r240, [%rd48+28];
	add.s32 	%r450, %r240, %r239;
	add.s32 	%r442, %r442, 8;
$L__BB2_68:
	setp.eq.s32 	%p13, %r144, 0;
	@%p13 bra 	$L__BB2_75;
	and.b32  	%r150, %r132, 3;
	setp.lt.u32 	%p14, %r144, 4;
	@%p14 bra 	$L__BB2_71;
	mul.wide.s32 	%rd49, %r442, 4;
	add.s64 	%rd50, %rd1, %rd49;
	ld.global.u32 	%r242, [%rd50];
	add.s32 	%r243, %r242, %r450;
	ld.global.u32 	%r244, [%rd50+4];
	add.s32 	%r245, %r244, %r243;
	ld.global.u32 	%r246, [%rd50+8];
	add.s32 	%r247, %r246, %r245;
	ld.global.u32 	%r248, [%rd50+12];
	add.s32 	%r450, %r248, %r247;
	add.s32 	%r442, %r442, 4;
$L__BB2_71:
	setp.eq.s32 	%p15, %r150, 0;
	@%p15 bra 	$L__BB2_75;
	mul.wide.s32 	%rd51, %r442, 4;
	add.s64 	%rd27, %rd1, %rd51;
	ld.global.u32 	%r249, [%rd27];
	add.s32 	%r450, %r249, %r450;
	setp.eq.s32 	%p16, %r150, 1;
	@%p16 bra 	$L__BB2_75;
	ld.global.u32 	%r250, [%rd27+4];
	add.s32 	%r450, %r250, %r450;
	setp.eq.s32 	%p17, %r150, 2;
	@%p17 bra 	$L__BB2_75;
	ld.global.u32 	%r251, [%rd27+8];
	add.s32 	%r450, %r251, %r450;
$L__BB2_75:
	setp.eq.s32 	%p18, %r430, -1;
	@%p18 bra 	$L__BB2_106;
	add.s32 	%r252, %r94, %r456;
	mul.wide.s32 	%rd52, %r252, 4;
	add.s64 	%rd28, %rd2, %rd52;
	ld.global.u32 	%r253, [%rd28];
	ld.global.u32 	%r254, [%rd26+-16];
	sub.s32 	%r255, %r253, %r254;
	abs.s32 	%r256, %r255;
	setp.gt.s32 	%p19, %r256, 1;
	@%p19 bra 	$L__BB2_106;
	ld.global.u32 	%r160, [%rd28+4];
$L__BB2_78:
	mul.wide.s32 	%rd53, %r430, 24;
	add.s64 	%rd29, %rd4, %rd53;
	ld.global.u32 	%r257, [%rd29];
	sub.s32 	%r258, %r160, %r257;
	abs.s32 	%r259, %r258;
	setp.lt.s32 	%p20, %r259, 2;
	@%p20 bra 	$L__BB2_79;
	bra.uni 	$L__BB2_102;
$L__BB2_79:
	add.s32 	%r456, %r456, 1;
	bra.uni 	$L__BB2_109;
$L__BB2_80:
	cvt.s64.s32 	%rd20, %r93;
	mov.b32 	%r429, 1;
	mov.b32 	%r450, 0;
$L__BB2_81:
	mov.u32 	%r95, %r430;
	mul.wide.s32 	%rd60, %r95, 24;
	add.s64 	%rd61, %rd4, %rd60;
	add.s64 	%rd21, %rd61, 16;
	ld.global.u32 	%r430, [%rd61+16];
	setp.ne.s32 	%p31, %r430, -1;
	@%p31 bra 	$L__BB2_83;
	ld.global.u32 	%r431, [%rd21+-12];
	ld.global.u32 	%r100, [%rd21+-8];
	setp.gt.s32 	%p32, %r431, %r100;
	@%p32 bra 	$L__BB2_83;
	bra.uni 	$L__BB2_97;
$L__BB2_83:
	setp.eq.s32 	%p36, %r430, -1;
	@%p36 bra 	$L__BB2_92;
	add.s32 	%r272, %r94, %r429;
	mul.wide.s32 	%rd71, %r272, 4;
	add.s64 	%rd22, %rd2, %rd71;
	ld.global.u32 	%r273, [%rd22];
	ld.global.u32 	%r274, [%rd21+-16];
	sub.s32 	%r275, %r273, %r274;
	abs.s32 	%r276, %r275;
	setp.gt.s32 	%p37, %r276, 1;
	@%p37 bra 	$L__BB2_92;
	ld.global.u32 	%r102, [%rd22+4];
$L__BB2_86:
	mul.wide.s32 	%rd72, %r430, 24;
	add.s64 	%rd23, %rd4, %rd72;
	ld.global.u32 	%r277, [%rd23];
	sub.s32 	%r278, %r102, %r277;
	abs.s32 	%r279, %r278;
	setp.gt.s32 	%p38, %r279, 1;
	@%p38 bra 	$L__BB2_88;
	add.s32 	%r429, %r429, 1;
	bra.uni 	$L__BB2_96;
$L__BB2_88:
	ld.global.u32 	%r430, [%rd23+12];
	setp.ne.s32 	%p39, %r430, -1;
	@%p39 bra 	$L__BB2_86;
	setp.eq.s32 	%p40, %r95, -1;
	mov.b32 	%r280, -1;
	mov.u32 	%r430, %r280;
	@%p40 bra 	$L__BB2_96;
$L__BB2_90:
	mul.wide.s32 	%rd73, %r95, 24;
	add.s64 	%rd74, %rd4, %rd73;
	add.s64 	%rd24, %rd74, 12;
	ld.global.u32 	%r430, [%rd74+12];
	setp.ne.s32 	%p41, %r430, -1;
	@%p41 bra 	$L__BB2_96;
	ld.global.u32 	%r95, [%rd24+8];
	add.s32 	%r429, %r429, -1;
	setp.eq.s32 	%p42, %r95, -1;
	mov.u32 	%r430, %r280;
	@%p42 bra 	$L__BB2_96;
	bra.uni 	$L__BB2_90;
$L__BB2_92:
	ld.global.u32 	%r430, [%rd21+-4];
	setp.ne.s32 	%p43, %r430, -1;
	@%p43 bra 	$L__BB2_96;
	setp.eq.s32 	%p44, %r95, -1;
	mov.b32 	%r282, -1;
	mov.u32 	%r430, %r282;
	@%p44 bra 	$L__BB2_96;
$L__BB2_94:
	mul.wide.s32 	%rd75, %r95, 24;
	add.s64 	%rd76, %rd4, %rd75;
	ld.global.u32 	%r95, [%rd76+20];
	add.s32 	%r429, %r429, -1;
	setp.eq.s32 	%p45, %r95, -1;
	mov.u32 	%r430, %r282;
	@%p45 bra 	$L__BB2_96;
	mul.wide.s32 	%rd77, %r95, 24;
	add.s64 	%rd78, %rd4, %rd77;
	ld.global.u32 	%r430, [%rd78+12];
	setp.eq.s32 	%p46, %r430, -1;
	@%p46 bra 	$L__BB2_94;
$L__BB2_96:
	setp.ne.s32 	%p47, %r430, -1;
	setp.ne.s32 	%p48, %r430, %r188;
	and.pred  	%p49, %p47, %p48;
	@%p49 bra 	$L__BB2_81;
	bra.uni 	$L__BB2_110;
$L__BB2_97:
	mov.u32 	%r119, %r431;
	mul.lo.s32 	%r266, %r119, %r178;
	cvt.s64.s32 	%rd25, %r266;
	mov.b32 	%r433, 0;
$L__BB2_98:
	cvt.u64.u32 	%rd62, %r433;
	add.s64 	%rd63, %rd62, %rd20;
	shl.b64 	%rd64, %rd63, 2;
	add.s64 	%rd65, %rd2, %rd64;
	ld.global.u32 	%r267, [%rd65];
	add.s64 	%rd66, %rd62, %rd25;
	shl.b64 	%rd67, %rd66, 2;
	add.s64 	%rd68, %rd2, %rd67;
	ld.global.u32 	%r268, [%rd68];
	sub.s32 	%r269, %r267, %r268;
	abs.s32 	%r270, %r269;
	setp.gt.s32 	%p33, %r270, 1;
	@%p33 bra 	$L__BB2_101;
	add.s32 	%r433, %r433, 1;
	setp.ne.s32 	%p34, %r433, %r178;
	@%p34 bra 	$L__BB2_98;
	mul.wide.s32 	%rd69, %r119, 4;
	add.s64 	%rd70, %rd1, %rd69;
	ld.global.u32 	%r271, [%rd70];
	add.s32 	%r450, %r271, %r450;
$L__BB2_101:
	add.s32 	%r431, %r119, 1;
	setp.eq.s32 	%p35, %r119, %r100;
	@%p35 bra 	$L__BB2_83;
	bra.uni 	$L__BB2_97;
$L__BB2_102:
	ld.global.u32 	%r430, [%rd29+12];
	setp.eq.s32 	%p21, %r430, -1;
	@%p21 bra 	$L__BB2_103;
	bra.uni 	$L__BB2_78;
$L__BB2_103:
	setp.eq.s32 	%p22, %r452, -1;
	mov.b32 	%r260, -1;
	mov.u32 	%r430, %r260;
	@%p22 bra 	$L__BB2_109;
$L__BB2_104:
	mul.wide.s32 	%rd54, %r452, 24;
	add.s64 	%rd55, %rd4, %rd54;
	add.s64 	%rd30, %rd55, 12;
	ld.global.u32 	%r430, [%rd55+12];
	setp.ne.s32 	%p23, %r430, -1;
	@%p23 bra 	$L__BB2_109;
	ld.global.u32 	%r452, [%rd30+8];
	add.s32 	%r456, %r456, -1;
	setp.eq.s32 	%p24, %r452, -1;
	mov.u32 	%r430, %r260;
	@%p24 bra 	$L__BB2_109;
	bra.uni 	$L__BB2_104;
$L__BB2_106:
	ld.global.u32 	%r430, [%rd26+-4];
	setp.ne.s32 	%p25, %r430, -1;
	@%p25 bra 	$L__BB2_109;
$L__BB2_107:
	mul.wide.s32 	%rd56, %r452, 24;
	add.s64 	%rd57, %rd4, %rd56;
	ld.global.u32 	%r452, [%rd57+20];
	add.s32 	%r456, %r456, -1;
	setp.eq.s32 	%p26, %r452, -1;
	mov.b32 	%r430, -1;
	@%p26 bra 	$L__BB2_109;
	mul.wide.s32 	%rd58, %r452, 24;
	add.s64 	%rd59, %rd4, %rd58;
	ld.global.u32 	%r430, [%rd59+12];
	setp.eq.s32 	%p27, %r430, -1;
	@%p27 bra 	$L__BB2_107;
$L__BB2_109:
	setp.ne.s32 	%p28, %r430, -1;
	setp.ne.s32 	%p29, %r430, %r188;
	and.pred  	%p30, %p28, %p29;
	@%p30 bra 	$L__BB2_60;
$L__BB2_110:
	mul.wide.s32 	%rd79, %r90, 4;
	add.s64 	%rd80, %rd3, %rd79;
	atom.global.add.u32 	%r284, [%rd80], %r450;
$L__BB2_111:
	ret;

}
	// .globl	_Z24naiveNeighborhoodDensityPiS_iiS_i
.visible .entry _Z24naiveNeighborhoodDensityPiS_iiS_i(
	.param .u64 .ptr .align 1 _Z24naiveNeighborhoodDensityPiS_iiS_i_param_0,
	.param .u64 .ptr .align 1 _Z24naiveNeighborhoodDensityPiS_iiS_i_param_1,
	.param .u32 _Z24naiveNeighborhoodDensityPiS_iiS_i_param_2,
	.param .u32 _Z24naiveNeighborhoodDensityPiS_iiS_i_param_3,
	.param .u64 .ptr .align 1 _Z24naiveNeighborhoodDensityPiS_iiS_i_param_4,
	.param .u32 _Z24naiveNeighborhoodDensityPiS_iiS_i_param_5
)
{
	.reg .pred 	%p<16>;
	.reg .b32 	%r<151>;
	.reg .b64 	%rd<29>;

	ld.param.u64 	%rd6, [_Z24naiveNeighborhoodDensityPiS_iiS_i_param_0];
	ld.param.u64 	%rd8, [_Z24naiveNeighborhoodDensityPiS_iiS_i_param_1];
	ld.param.u32 	%r46, [_Z24naiveNeighborhoodDensityPiS_iiS_i_param_2];
	ld.param.u32 	%r47, [_Z24naiveNeighborhoodDensityPiS_iiS_i_param_3];
	ld.param.u64 	%rd7, [_Z24naiveNeighborhoodDensityPiS_iiS_i_param_4];
	ld.param.u32 	%r48, [_Z24naiveNeighborhoodDensityPiS_iiS_i_param_5];
	cvta.to.global.u64 	%rd1, %rd8;
	mov.u32 	%r49, %tid.x;
	mov.u32 	%r50, %ctaid.x;
	mov.u32 	%r51, %ntid.x;
	mad.lo.s32 	%r1, %r50, %r51, %r49;
	mul.lo.s32 	%r52, %r48, %r47;
	setp.ge.s32 	%p1, %r1, %r52;
	@%p1 bra 	$L__BB3_24;
	div.s32 	%r2, %r1, %r48;
	mul.lo.s32 	%r53, %r2, %r48;
	sub.s32 	%r54, %r1, %r53;
	div.s32 	%r55, %r47, %r48;
	mul.lo.s32 	%r139, %r55, %r54;
	add.s32 	%r130, %r139, %r55;
	add.s32 	%r56, %r48, -1;
	setp.ne.s32 	%p2, %r54, %r56;
	@%p2 bra 	$L__BB3_3;
	rem.s32 	%r57, %r47, %r48;
	add.s32 	%r130, %r57, %r130;
$L__BB3_3:
	setp.ge.s32 	%p3, %r139, %r130;
	mov.b32 	%r150, 0;
	@%p3 bra 	$L__BB3_23;
	setp.lt.s32 	%p4, %r46, 1;
	@%p4 bra 	$L__BB3_11;
	cvta.to.global.u64 	%rd2, %rd7;
	mul.lo.s32 	%r121, %r2, %r46;
	cvt.s64.s32 	%rd3, %r121;
	mov.b32 	%r150, 0;
$L__BB3_6:
	mul.lo.s32 	%r123, %r139, %r46;
	cvt.s64.s32 	%rd4, %r123;
	mov.b32 	%r133, 0;
$L__BB3_7:
	cvt.u64.u32 	%rd17, %r133;
	add.s64 	%rd18, %rd17, %rd3;
	shl.b64 	%rd19, %rd18, 2;
	add.s64 	%rd20, %rd2, %rd19;
	ld.global.u32 	%r124, [%rd20];
	add.s64 	%rd21, %rd17, %rd4;
	shl.b64 	%rd22, %rd21, 2;
	add.s64 	%rd23, %rd2, %rd22;
	ld.global.u32 	%r125, [%rd23];
	sub.s32 	%r126, %r124, %r125;
	abs.s32 	%r127, %r126;
	setp.gt.s32 	%p13, %r127, 1;
	@%p13 bra 	$L__BB3_10;
	add.s32 	%r133, %r133, 1;
	setp.ne.s32 	%p14, %r133, %r46;
	@%p14 bra 	$L__BB3_7;
	mul.wide.s32 	%rd24, %r139, 4;
	add.s64 	%rd25, %rd1, %rd24;
	ld.global.u32 	%r128, [%rd25];
	add.s32 	%r150, %r128, %r150;
$L__BB3_10:
	add.s32 	%r139, %r139, 1;
	setp.eq.s32 	%p15, %r139, %r130;
	@%p15 bra 	$L__BB3_23;
	bra.uni 	$L__BB3_6;
$L__BB3_11:
	sub.s32 	%r14, %r130, %r139;
	and.b32  	%r15, %r14, 15;
	sub.s32 	%r61, %r139, %r130;
	setp.gt.u32 	%p5, %r61, -16;
	mov.b32 	%r150, 0;
	@%p5 bra 	$L__BB3_14;
	and.b32  	%r63, %r14, -16;
	neg.s32 	%r135, %r63;
	add.s64 	%rd5, %rd1, 32;
	mov.b32 	%r150, 0;
$L__BB3_13:
	.pragma "nounroll";
	mul.wide.s32 	%rd9, %r139, 4;
	add.s64 	%rd10, %rd5, %rd9;
	ld.global.u32 	%r64, [%rd10+-32];
	add.s32 	%r65, %r64, %r150;
	ld.global.u32 	%r66, [%rd10+-28];
	add.s32 	%r67, %r66, %r65;
	ld.global.u32 	%r68, [%rd10+-24];
	add.s32 	%r69, %r68, %r67;
	ld.global.u32 	%r70, [%rd10+-20];
	add.s32 	%r71, %r70, %r69;
	ld.global.u32 	%r72, [%rd10+-16];
	add.s32 	%r73, %r72, %r71;
	ld.global.u32 	%r74, [%rd10+-12];
	add.s32 	%r75, %r74, %r73;
	ld.global.u32 	%r76, [%rd10+-8];
	add.s32 	%r77, %r76, %r75;
	ld.global.u32 	%r78, [%rd10+-4];
	add.s32 	%r79, %r78, %r77;
	ld.global.u32 	%r80, [%rd10];
	add.s32 	%r81, %r80, %r79;
	ld.global.u32 	%r82, [%rd10+4];
	add.s32 	%r83, %r82, %r81;
	ld.global.u32 	%r84, [%rd10+8];
	add.s32 	%r85, %r84, %r83;
	ld.global.u32 	%r86, [%rd10+12];
	add.s32 	%r87, %r86, %r85;
	ld.global.u32 	%r88, [%rd10+16];
	add.s32 	%r89, %r88, %r87;
	ld.global.u32 	%r90, [%rd10+20];
	add.s32 	%r91, %r90, %r89;
	ld.global.u32 	%r92, [%rd10+24];
	add.s32 	%r93, %r92, %r91;
	ld.global.u32 	%r94, [%rd10+28];
	add.s32 	%r150, %r94, %r93;
	add.s32 	%r139, %r139, 16;
	add.s32 	%r135, %r135, 16;
	setp.ne.s32 	%p6, %r135, 0;
	@%p6 bra 	$L__BB3_13;
$L__BB3_14:
	setp.eq.s32 	%p7, %r15, 0;
	@%p7 bra 	$L__BB3_23;
	and.b32  	%r26, %r14, 7;
	setp.lt.u32 	%p8, %r15, 8;
	@%p8 bra 	$L__BB3_17;
	mul.wide.s32 	%rd11, %r139, 4;
	add.s64 	%rd12, %rd1, %rd11;
	ld.global.u32 	%r96, [%rd12];
	add.s32 	%r97, %r96, %r150;
	ld.global.u32 	%r98, [%rd12+4];
	add.s32 	%r99, %r98, %r97;
	ld.global.u32 	%r100, [%rd12+8];
	add.s32 	%r101, %r100, %r99;
	ld.global.u32 	%r102, [%rd12+12];
	add.s32 	%r103, %r102, %r101;
	ld.global.u32 	%r104, [%rd12+16];
	add.s32 	%r105, %r104, %r103;
	ld.global.u32 	%r106, [%rd12+20];
	add.s32 	%r107, %r106, %r105;
	ld.global.u32 	%r108, [%rd12+24];
	add.s32 	%r109, %r108, %r107;
	ld.global.u32 	%r110, [%rd12+28];
	add.s32 	%r150, %r110, %r109;
	add.s32 	%r139, %r139, 8;
$L__BB3_17:
	setp.eq.s32 	%p9, %r26, 0;
	@%p9 bra 	$L__BB3_23;
	and.b32  	%r32, %r14, 3;
	setp.lt.u32 	%p10, %r26, 4;
	@%p10 bra 	$L__BB3_20;
	mul.wide.s32 	%rd13, %r139, 4;
	add.s64 	%rd14, %rd1, %rd13;
	ld.global.u32 	%r112, [%rd14];
	add.s32 	%r113, %r112, %r150;
	ld.global.u32 	%r114, [%rd14+4];
	add.s32 	%r115, %r114, %r113;
	ld.global.u32 	%r116, [%rd14+8];
	add.s32 	%r117, %r116, %r115;
	ld.global.u32 	%r118, [%rd14+12];
	add.s32 	%r150, %r118, %r117;
	add.s32 	%r139, %r139, 4;
$L__BB3_20:
	setp.eq.s32 	%p11, %r32, 0;
	@%p11 bra 	$L__BB3_23;
	neg.s32 	%r147, %r32;
$L__BB3_22:
	.pragma "nounroll";
	mul.wide.s32 	%rd15, %r139, 4;
	add.s64 	%rd16, %rd1, %rd15;
	ld.global.u32 	%r119, [%rd16];
	add.s32 	%r150, %r119, %r150;
	add.s32 	%r139, %r139, 1;
	add.s32 	%r147, %r147, 1;
	setp.ne.s32 	%p12, %r147, 0;
	@%p12 bra 	$L__BB3_22;
$L__BB3_23:
	cvta.to.global.u64 	%rd26, %rd6;
	mul.wide.s32 	%rd27, %r2, 4;
	add.s64 	%rd28, %rd26, %rd27;
	atom.global.add.u32 	%r129, [%rd28], %r150;
$L__BB3_24:
	ret;

}
	// .globl	_Z24optimNeighborhoodDensityPiS_P13optimTreeNodeS_S_iiS_
.visible .entry _Z24optimNeighborhoodDensityPiS_P13optimTreeNodeS_S_iiS_(
	.param .u64 .ptr .align 1 _Z24optimNeighborhoodDensityPiS_P13optimTreeNodeS_S_iiS__param_0,
	.param .u64 .ptr .align 1 _Z24optimNeighborhoodDensityPiS_P13optimTreeNodeS_S_iiS__param_1,
	.param .u64 .ptr .align 1 _Z24optimNeighborhoodDensityPiS_P13optimTreeNodeS_S_iiS__param_2,
	.param .u64 .ptr .align 1 _Z24optimNeighborhoodDensityPiS_P13optimTreeNodeS_S_iiS__param_3,
	.param .u64 .ptr .align 1 _Z24optimNeighborhoodDensityPiS_P13optimTreeNodeS_S_iiS__param_4,
	.param .u32 _Z24optimNeighborhoodDensityPiS_P13optimTreeNodeS_S_iiS__param_5,
	.param .u32 _Z24optimNeighborhoodDensityPiS_P13optimTreeNodeS_S_iiS__param_6,
	.param .u64 .ptr .align 1 _Z24optimNeighborhoodDensityPiS_P13optimTreeNodeS_S_iiS__param_7
)
{
	.reg .pred 	%p<62>;
	.reg .b32 	%r<341>;
	.reg .b64 	%rd<80>;

	ld.param.u64 	%rd20, [_Z24optimNeighborhoodDensityPiS_P13optimTreeNodeS_S_iiS__param_0];
	ld.param.u64 	%rd21, [_Z24optimNeighborhoodDensityPiS_P13optimTreeNodeS_S_iiS__param_1];
	ld.param.u64 	%rd22, [_Z24optimNeighborhoodDensityPiS_P13optimTreeNodeS_S_iiS__param_2];
	ld.param.u64 	%rd23, [_Z24optimNeighborhoodDensityPiS_P13optimTreeNodeS_S_iiS__param_3];
	ld.param.u64 	%rd24, [_Z24optimNeighborhoodDensityPiS_P13optimTreeNodeS_S_iiS__param_4];
	ld.param.u32 	%r118, [_Z24optimNeighborhoodDensityPiS_P13optimTreeNodeS_S_iiS__param_5];
	ld.param.u32 	%r119, [_Z24optimNeighborhoodDensityPiS_P13optimTreeNodeS_S_iiS__param_6];
	ld.param.u64 	%rd19, [_Z24optimNeighborhoodDensityPiS_P13optimTreeNodeS_S_iiS__param_7];
	cvta.to.global.u64 	%rd1, %rd21;
	cvta.to.global.u64 	%rd2, %rd23;
	cvta.to.global.u64 	%rd3, %rd20;
	cvta.to.global.u64 	%rd4, %rd22;
	cvta.to.global.u64 	%rd25, %rd24;
	mov.u32 	%r120, %tid.x;
	mov.u32 	%r121, %ctaid.x;
	mov.u32 	%r122, %ntid.x;
	mad.lo.s32 	%r1, %r121, %r122, %r120;
	ld.global.u32 	%r2, [%rd25];
	setp.ne.s32 	%p1, %r2, 0;
	@%p1 bra 	$L__BB4_37;
	setp.ge.s32 	%p33, %r1, %r119;
	@%p33 bra 	$L__BB4_61;
	ld.global.u32 	%r3, [%rd4+16];
	setp.eq.s32 	%p34, %r3, 0;
	mov.b32 	%r313, 0;
	@%p34 bra 	$L__BB4_24;
	mul.lo.s32 	%r4, %r118, %r1;
	add.s32 	%r5, %r4, -1;
	setp.gt.s32 	%p35, %r118, 0;
	@%p35 bra 	$L__BB4_25;
	mov.b32 	%r299, 0;
	mov.u32 	%r313, %r299;
$L__BB4_5:
	mul.wide.s32 	%rd57, %r299, 24;
	add.s64 	%rd58, %rd4, %rd57;
	add.s64 	%rd12, %rd58, 20;
	ld.global.u32 	%r25, [%rd58+20];
	ld.global.u32 	%r299, [%rd58+12];
	setp.ne.s32 	%p36, %r299, -1;
	@%p36 bra 	$L__BB4_20;
	ld.global.u32 	%r305, [%rd12+-16];
	ld.global.u32 	%r28, [%rd12+-12];
	setp.lt.s32 	%p37, %r28, %r305;
	@%p37 bra 	$L__BB4_20;
	sub.s32 	%r213, %r28, %r305;
	add.s32 	%r29, %r213, 1;
	and.b32  	%r30, %r29, 15;
	setp.lt.u32 	%p38, %r213, 15;
	@%p38 bra 	$L__BB4_10;
	and.b32  	%r31, %r29, -16;
	mov.b32 	%r303, 0;
$L__BB4_9:
	.pragma "nounroll";
	mul.wide.s32 	%rd59, %r305, 4;
	add.s64 	%rd60, %rd1, %rd59;
	ld.global.u32 	%r215, [%rd60];
	add.s32 	%r216, %r215, %r313;
	ld.global.u32 	%r217, [%rd60+4];
	add.s32 	%r218, %r217, %r216;
	ld.global.u32 	%r219, [%rd60+8];
	add.s32 	%r220, %r219, %r218;
	ld.global.u32 	%r221, [%rd60+12];
	add.s32 	%r222, %r221, %r220;
	ld.global.u32 	%r223, [%rd60+16];
	add.s32 	%r224, %r223, %r222;
	ld.global.u32 	%r225, [%rd60+20];
	add.s32 	%r226, %r225, %r224;
	ld.global.u32 	%r227, [%rd60+24];
	add.s32 	%r228, %r227, %r226;
	ld.global.u32 	%r229, [%rd60+28];
	add.s32 	%r230, %r229, %r228;
	ld.global.u32 	%r231, [%rd60+32];
	add.s32 	%r232, %r231, %r230;
	ld.global.u32 	%r233, [%rd60+36];
	add.s32 	%r234, %r233, %r232;
	ld.global.u32 	%r235, [%rd60+40];
	add.s32 	%r236, %r235, %r234;
	ld.global.u32 	%r237, [%rd60+44];
	add.s32 	%r238, %r237, %r236;
	ld.global.u32 	%r239, [%rd60+48];
	add.s32 	%r240, %r239, %r238;
	ld.global.u32 	%r241, [%rd60+52];
	add.s32 	%r242, %r241, %r240;
	ld.global.u32 	%r243, [%rd60+56];
	add.s32 	%r244, %r243, %r242;
	ld.global.u32 	%r245, [%rd60+60];
	add.s32 	%r313, %r245, %r244;
	add.s32 	%r305, %r305, 16;
	add.s32 	%r303, %r303, 16;
	setp.ne.s32 	%p39, %r303, %r31;
	@%p39 bra 	$L__BB4_9;
$L__BB4_10:
	setp.eq.s32 	%p40, %r30, 0;
	@%p40 bra 	$L__BB4_20;
	and.b32  	%r41, %r29, 7;
	setp.lt.u32 	%p41, %r30, 8;
	@%p41 bra 	$L__BB4_13;
	mul.wide.s32 	%rd61, %r305, 4;
	add.s64 	%rd62, %rd1, %rd61;
	ld.global.u32 	%r247, [%rd62];
	add.s32 	%r248, %r247, %r313;
	ld.global.u32 	%r249, [%rd62+4];
	add.s32 	%r250, %r249, %r248;
	ld.global.u32 	%r251, [%rd62+8];
	add.s32 	%r252, %r251, %r250;
	ld.global.u32 	%r253, [%rd62+12];
	add.s32 	%r254, %r253, %r252;
	ld.global.u32 	%r255, [%rd62+16];
	add.s32 	%r256, %r255, %r254;
	ld.global.u32 	%r257, [%rd62+20];
	add.s32 	%r258, %r257, %r256;
	ld.global.u32 	%r259, [%rd62+24];
	add.s32 	%r260, %r259, %r258;
	ld.global.u32 	%r261, [%rd62+28];
	add.s32 	%r313, %r261, %r260;
	add.s32 	%r305, %r305, 8;
$L__BB4_13:
	setp.eq.s32 	%p42, %r41, 0;
	@%p42 bra 	$L__BB4_20;
	and.b32  	%r47, %r29, 3;
	setp.lt.u32 	%p43, %r41, 4;
	@%p43 bra 	$L__BB4_16;
	mul.wide.s32 	%rd63, %r305, 4;
	add.s64 	%rd64, %rd1, %rd63;
	ld.global.u32 	%r263, [%rd64];
	add.s32 	%r264, %r263, %r313;
	ld.global.u32 	%r265, [%rd64+4];
	add.s32 	%r266, %r265, %r264;
	ld.global.u32 	%r267, [%rd64+8];
	add.s32 	%r268, %r267, %r266;
	ld.global.u32 	%r269, [%rd64+12];
	add.s32 	%r313, %r269, %r268;
	add.s32 	%r305, %r305, 4;
$L__BB4_16:
	setp.eq.s32 	%p44, %r47, 0;
	@%p44 bra 	$L__BB4_20;
	mul.wide.s32 	%rd65, %r305, 4;
	add.s64 	%rd13, %rd1, %rd65;
	ld.global.u32 	%r270, [%rd13];
	add.s32 	%r313, %r270, %r313;
	setp.eq.s32 	%p45, %r47, 1;
	@%p45 bra 	$L__BB4_20;
	ld.global.u32 	%r271, [%rd13+4];
	add.s32 	%r313, %r271, %r313;
	setp.eq.s32 	%p46, %r47, 2;
	@%p46 bra 	$L__BB4_20;
	ld.global.u32 	%r272, [%rd13+8];
	add.s32 	%r313, %r272, %r313;
$L__BB4_20:
	setp.eq.s32 	%p47, %r299, -1;
	@%p47 bra 	$L__BB4_22;
	add.s32 	%r273, %r5, %r25;
	mul.wide.s32 	%rd66, %r273, 4;
	add.s64 	%rd67, %rd2, %rd66;
	ld.global.u32 	%r274, [%rd67];
	ld.global.u32 	%r275, [%rd12+-20];
	sub.s32 	%r276, %r274, %r275;
	abs.s32 	%r277, %r276;
	setp.lt.s32 	%p48, %r277, 2;
	@%p48 bra 	$L__BB4_23;
$L__BB4_22:
	ld.global.u32 	%r299, [%rd12+-4];
$L__BB4_23:
	setp.ne.s32 	%p49, %r299, -1;
	setp.ne.s32 	%p50, %r299, %r3;
	and.pred  	%p51, %p49, %p50;
	@%p51 bra 	$L__BB4_5;
$L__BB4_24:
	mul.wide.s32 	%rd76, %r1, 4;
	add.s64 	%rd77, %rd3, %rd76;
	atom.global.add.u32 	%r290, [%rd77], %r313;
	bra.uni 	$L__BB4_61;
$L__BB4_25:
	neg.s32 	%r6, %r118;
	mul.wide.s32 	%rd68, %r4, 4;
	add.s64 	%rd5, %rd2, %rd68;
	mov.b32 	%r291, 0;
	mov.u32 	%r313, %r291;
$L__BB4_26:
	mul.wide.s32 	%rd69, %r291, 24;
	add.s64 	%rd70, %rd4, %rd69;
	add.s64 	%rd6, %rd70, 20;
	ld.global.u32 	%r9, [%rd70+20];
	ld.global.u32 	%r291, [%rd70+12];
	setp.ne.s32 	%p52, %r291, -1;
	@%p52 bra 	$L__BB4_28;
	ld.global.u32 	%r295, [%rd6+-16];
	ld.global.u32 	%r12, [%rd6+-12];
	setp.gt.s32 	%p53, %r295, %r12;
	@%p53 bra 	$L__BB4_28;
	bra.uni 	$L__BB4_32;
$L__BB4_28:
	setp.eq.s32 	%p57, %r291, -1;
	@%p57 bra 	$L__BB4_30;
	add.s32 	%r285, %r5, %r9;
	mul.wide.s32 	%rd74, %r285, 4;
	add.s64 	%rd75, %rd2, %rd74;
	ld.global.u32 	%r286, [%rd75];
	ld.global.u32 	%r287, [%rd6+-20];
	sub.s32 	%r288, %r286, %r287;
	abs.s32 	%r289, %r288;
	setp.lt.s32 	%p58, %r289, 2;
	@%p58 bra 	$L__BB4_31;
$L__BB4_30:
	ld.global.u32 	%r291, [%rd6+-4];
$L__BB4_31:
	setp.ne.s32 	%p59, %r291, -1;
	setp.ne.s32 	%p60, %r291, %r3;
	and.pred  	%p61, %p59, %p60;
	@%p61 bra 	$L__BB4_26;
	bra.uni 	$L__BB4_24;
$L__BB4_32:
	mov.u32 	%r16, %r295;
	mul.lo.s32 	%r279, %r16, %r118;
	mul.wide.s32 	%rd71, %r279, 4;
	add.s64 	%rd79, %rd2, %rd71;
	mov.u64 	%rd78, %rd5;
	mov.u32 	%r297, %r6;
$L__BB4_33:
	ld.global.u32 	%r280, [%rd78];
	ld.global.u32 	%r281, [%rd79];
	sub.s32 	%r282, %r280, %r281;
	abs.s32 	%r283, %r282;
	setp.gt.s32 	%p54, %r283, 1;
	@%p54 bra 	$L__BB4_36;
	add.s32 	%r297, %r297, 1;
	setp.ne.s32 	%p55, %r297, 0;
	add.s64 	%rd79, %rd79, 4;
	add.s64 	%rd78, %rd78, 4;
	@%p55 bra 	$L__BB4_33;
	mul.wide.s32 	%rd72, %r16, 4;
	add.s64 	%rd73, %rd1, %rd72;
	ld.global.u32 	%r284, [%rd73];
	add.s32 	%r313, %r284, %r313;
$L__BB4_36:
	add.s32 	%r295, %r16, 1;
	setp.eq.s32 	%p56, %r16, %r12;
	@%p56 bra 	$L__BB4_28;
	bra.uni 	$L__BB4_32;
$L__BB4_37:
	mul.lo.s32 	%r123, %r2, %r119;
	setp.ge.s32 	%p2, %r1, %r123;
	@%p2 bra 	$L__BB4_61;
	div.s32 	%r60, %r1, %r2;
	mul.lo.s32 	%r125, %r60, %r2;
	sub.s32 	%r126, %r1, %r125;
	cvta.to.global.u64 	%rd26, %rd19;
	mul.wide.s32 	%rd27, %r126, 4;
	add.s64 	%rd28, %rd26, %rd27;
	ld.global.u32 	%r316, [%rd28];
	mul.wide.s32 	%rd29, %r316, 24;
	add.s64 	%rd30, %rd4, %rd29;
	ld.global.u32 	%r128, [%rd30+16];
	setp.eq.s32 	%p3, %r316, -1;
	setp.eq.s32 	%p4, %r316, %r128;
	mov.b32 	%r338, 0;
	or.pred  	%p5, %p3, %p4;
	@%p5 bra 	$L__BB4_60;
	mul.lo.s32 	%r63, %r60, %r118;
	add.s32 	%r64, %r63, -1;
	setp.gt.s32 	%p6, %r118, 0;
	@%p6 bra 	$L__BB4_62;
	mov.b32 	%r338, 0;
$L__BB4_41:
	mul.wide.s32 	%rd31, %r316, 24;
	add.s64 	%rd32, %rd4, %rd31;
	add.s64 	%rd17, %rd32, 20;
	ld.global.u32 	%r83, [%rd32+20];
	ld.global.u32 	%r316, [%rd32+12];
	setp.ne.s32 	%p7, %r316, -1;
	@%p7 bra 	$L__BB4_56;
	ld.global.u32 	%r330, [%rd17+-16];
	ld.global.u32 	%r86, [%rd17+-12];
	setp.lt.s32 	%p8, %r86, %r330;
	@%p8 bra 	$L__BB4_56;
	sub.s32 	%r131, %r86, %r330;
	add.s32 	%r87, %r131, 1;
	and.b32  	%r88, %r87, 15;
	setp.lt.u32 	%p9, %r131, 15;
	@%p9 bra 	$L__BB4_46;
	and.b32  	%r89, %r87, -16;
	mov.b32 	%r328, 0;
$L__BB4_45:
	.pragma "nounroll";
	mul.wide.s32 	%rd33, %r330, 4;
	add.s64 	%rd34, %rd1, %rd33;
	ld.global.u32 	%r133, [%rd34];
	add.s32 	%r134, %r133, %r338;
	ld.global.u32 	%r135, [%rd34+4];
	add.s32 	%r136, %r135, %r134;
	ld.global.u32 	%r137, [%rd34+8];
	add.s32 	%r138, %r137, %r136;
	ld.global.u32 	%r139, [%rd34+12];
	add.s32 	%r140, %r139, %r138;
	ld.global.u32 	%r141, [%rd34+16];
	add.s32 	%r142, %r141, %r140;
	ld.global.u32 	%r143, [%rd34+20];
	add.s32 	%r144, %r143, %r142;
	ld.global.u32 	%r145, [%rd34+24];
	add.s32 	%r146, %r145, %r144;
	ld.global.u32 	%r147, [%rd34+28];
	add.s32 	%r148, %r147, %r146;
	ld.global.u32 	%r149, [%rd34+32];
	add.s32 	%r150, %r149, %r148;
	ld.global.u32 	%r151, [%rd34+36];
	add.s32 	%r152, %r151, %r150;
	ld.global.u32 	%r153, [%rd34+40];
	add.s32 	%r154, %r153, %r152;
	ld.global.u32 	%r155, [%rd34+44];
	add.s32 	%r156, %r155, %r154;
	ld.global.u32 	%r157, [%rd34+48];
	add.s32 	%r158, %r157, %r156;
	ld.global.u32 	%r159, [%rd34+52];
	add.s32 	%r160, %r159, %r158;
	ld.global.u32 	%r161, [%rd34+56];
	add.s32 	%r162, %r161, %r160;
	ld.global.u32 	%r163, [%rd34+60];
	add.s32 	%r338, %r163, %r162;
	add.s32 	%r330, %r330, 16;
	add.s32 	%r328, %r328, 16;
	setp.ne.s32 	%p10, %r328, %r89;
	@%p10 bra 	$L__BB4_45;
$L__BB4_46:
	setp.eq.s32 	%p11, %r88, 0;
	@%p11 bra 	$L__BB4_56;
	and.b32  	%r99, %r87, 7;
	setp.lt.u32 	%p12, %r88, 8;
	@%p12 bra 	$L__BB4_49;
	mul.wide.s32 	%rd35, %r330, 4;
	add.s64 	%rd36, %rd1, %rd35;
	ld.global.u32 	%r165, [%rd36];
	add.s32 	%r166, %r165, %r338;
	ld.global.u32 	%r167, [%rd36+4];
	add.s32 	%r168, %r167, %r166;
	ld.global.u32 	%r169, [%rd36+8];
	add.s32 	%r170, %r169, %r168;
	ld.global.u32 	%r171, [%rd36+12];
	add.s32 	%r172, %r171, %r170;
	ld.global.u32 	%r173, [%rd36+16];
	add.s32 	%r174, %r173, %r172;
	ld.global.u32 	%r175, [%rd36+20];
	add.s32 	%r176, %r175, %r174;
	ld.global.u32 	%r177, [%rd36+24];
	add.s32 	%r178, %r177, %r176;
	ld.global.u32 	%r179, [%rd36+28];
	add.s32 	%r338, %r179, %r178;
	add.s32 	%r330, %r330, 8;
$L__BB4_49:
	setp.eq.s32 	%p13, %r99, 0;
	@%p13 bra 	$L__BB4_56;
	and.b32  	%r105, %r87, 3;
	setp.lt.u32 	%p14, %r99, 4;
	@%p14 bra 	$L__BB4_52;
	mul.wide.s32 	%rd37, %r330, 4;
	add.s64 	%rd38, %rd1, %rd37;
	ld.global.u32 	%r181, [%rd38];
	add.s32 	%r182, %r181, %r338;
	ld.global.u32 	%r183, [%rd38+4];
	add.s32 	%r184, %r183, %r182;
	ld.global.u32 	%r185, [%rd38+8];
	add.s32 	%r186, %r185, %r184;
	ld.global.u32 	%r187, [%rd38+12];
	add.s32 	%r338, %r187, %r186;
	add.s32 	%r330, %r330, 4;
$L__BB4_52:
	setp.eq.s32 	%p15, %r105, 0;
	@%p15 bra 	$L__BB4_56;
	mul.wide.s32 	%rd39, %r330, 4;
	add.s64 	%rd18, %rd1, %rd39;
	ld.global.u32 	%r188, [%rd18];
	add.s32 	%r338, %r188, %r338;
	setp.eq.s32 	%p16, %r105, 1;
	@%p16 bra 	$L__BB4_56;
	ld.global.u32 	%r189, [%rd18+4];
	add.s32 	%r338, %r189, %r338;
	setp.eq.s32 	%p17, %r105, 2;
	@%p17 bra 	$L__BB4_56;
	ld.global.u32 	%r190, [%rd18+8];
	add.s32 	%r338, %r190, %r338;
$L__BB4_56:
	setp.eq.s32 	%p18, %r316, -1;
	@%p18 bra 	$L__BB4_58;
	add.s32 	%r191, %r64, %r83;
	mul.wide.s32 	%rd40, %r191, 4;
	add.s64 	%rd41, %rd2, %rd40;
	ld.global.u32 	%r192, [%rd41];
	ld.global.u32 	%r193, [%rd17+-20];
	sub.s32 	%r194, %r192, %r193;
	abs.s32 	%r195, %r194;
	setp.lt.s32 	%p19, %r195, 2;
	@%p19 bra 	$L__BB4_59;
$L__BB4_58:
	ld.global.u32 	%r316, [%rd17+-4];
$L__BB4_59:
	setp.ne.s32 	%p20, %r316, -1;
	setp.ne.s32 	%p21, %r316, %r128;
	and.pred  	%p22, %p20, %p21;
	@%p22 bra 	$L__BB4_41;
$L__BB4_60:
	mul.wide.s32 	%rd55, %r60, 4;
	add.s64 	%rd56, %rd3, %rd55;
	atom.global.add.u32 	%r209, [%rd56], %r338;
$L__BB4_61:
	ret;
$L__BB4_62:
	cvt.s64.s32 	%rd14, %r63;
	mov.b32 	%r338, 0;
$L__BB4_63:
	mul.wide.s32 	%rd42, %r316, 24;
	add.s64 	%rd43, %rd4, %rd42;
	add.s64 	%rd15, %rd43, 20;
	ld.global.u32 	%r67, [%rd43+20];
	ld.global.u32 	%r316, [%rd43+12];
	setp.ne.s32 	%p23, %r316, -1;
	@%p23 bra 	$L__BB4_65;
	ld.global.u32 	%r320, [%rd15+-16];
	ld.global.u32 	%r70, [%rd15+-12];
	setp.gt.s32 	%p24, %r320, %r70;
	@%p24 bra 	$L__BB4_65;
	bra.uni 	$L__BB4_69;
$L__BB4_65:
	setp.eq.s32 	%p28, %r316, -1;
	@%p28 bra 	$L__BB4_67;
	add.s32 	%r204, %r64, %r67;
	mul.wide.s32 	%rd53, %r204, 4;
	add.s64 	%rd54, %rd2, %rd53;
	ld.global.u32 	%r205, [%rd54];
	ld.global.u32 	%r206, [%rd15+-20];
	sub.s32 	%r207, %r205, %r206;
	abs.s32 	%r208, %r207;
	setp.lt.s32 	%p29, %r208, 2;
	@%p29 bra 	$L__BB4_68;
$L__BB4_67:
	ld.global.u32 	%r316, [%rd15+-4];
$L__BB4_68:
	setp.ne.s32 	%p30, %r316, -1;
	setp.ne.s32 	%p31, %r316, %r128;
	and.pred  	%p32, %p30, %p31;
	@%p32 bra 	$L__BB4_63;
	bra.uni 	$L__BB4_60;
$L__BB4_69:
	mov.u32 	%r74, %r320;
	mul.lo.s32 	%r198, %r74, %r118;
	cvt.s64.s32 	%rd16, %r198;
	mov.b32 	%r322, 0;
$L__BB4_70:
	cvt.u64.u32 	%rd44, %r322;
	add.s64 	%rd45, %rd44, %rd14;
	shl.b64 	%rd46, %rd45, 2;
	add.s64 	%rd47, %rd2, %rd46;
	ld.global.u32 	%r199, [%rd47];
	add.s64 	%rd48, %rd44, %rd16;
	shl.b64 	%rd49, %rd48, 2;
	add.s64 	%rd50, %rd2, %rd49;
	ld.global.u32 	%r200, [%rd50];
	sub.s32 	%r201, %r199, %r200;
	abs.s32 	%r202, %r201;
	setp.gt.s32 	%p25, %r202, 1;
	@%p25 bra 	$L__BB4_73;
	add.s32 	%r322, %r322, 1;
	setp.ne.s32 	%p26, %r322, %r118;
	@%p26 bra 	$L__BB4_70;
	mul.wide.s32 	%rd51, %r74, 4;
	add.s64 	%rd52, %rd1, %rd51;
	ld.global.u32 	%r203, [%rd52];
	add.s32 	%r338, %r203, %r338;
$L__BB4_73:
	add.s32 	%r320, %r74, 1;
	setp.eq.s32 	%p27, %r74, %r70;
	@%p27 bra 	$L__BB4_65;
	bra.uni 	$L__BB4_69;

}
.func  (.param .b64 func_retval0) __internal_accurate_pow(
	.param .b64 __internal_accurate_pow_param_0
)
{
	.reg .pred 	%p<8>;
	.reg .b32 	%r<46>;
	.reg .b32 	%f<3>;
	.reg .b64 	%fd<109>;

	ld.param.f64 	%fd10, [__internal_accurate_pow_param_0];
	mov.f64 	%fd11, 0d4000000000000000;
	{
	.reg .b32 %temp; 
	mov.b64 	{%temp, %r8}, %fd11;
	}
	{
	.reg .b32 %temp; 
	mov.b64 	{%r9, %temp}, %fd11;
	}
	shr.u32 	%r10, %r8, 20;
	setp.lt.u32 	%p1, %r8, 1048576;
	mov.f64 	%fd12, 0d4360000000000000;
	{
	.reg .b32 %temp; 
	mov.b64 	{%temp, %r11}, %fd12;
	}
	{
	.reg .b32 %temp; 
	mov.b64 	{%r12, %temp}, %fd12;
	}
	shr.u32 	%r13, %r11, 20;
	add.s32 	%r14, %r13, -54;
	selp.b32 	%r15, %r12, %r9, %p1;
	selp.b32 	%r16, %r11, %r8, %p1;
	selp.b32 	%r1, %r14, %r10, %p1;
	add.s32 	%r45, %r1, -1023;
	and.b32  	%r17, %r16, -2146435073;
	or.b32  	%r18, %r17, 1072693248;
	mov.b64 	%fd107, {%r15, %r18};
	setp.lt.u32 	%p2, %r18, 1073127583;
	@%p2 bra 	$L__BB5_2;
	{
	.reg .b32 %temp; 
	mov.b64 	{%r19, %temp}, %fd107;
	}
	{
	.reg .b32 %temp; 
	mov.b64 	{%temp, %r20}, %fd107;
	}
	add.s32 	%r21, %r20, -1048576;
	mov.b64 	%fd107, {%r19, %r21};
	add.s32 	%r45, %r1, -1022;
$L__BB5_2:
	add.f64 	%fd13, %fd107, 0dBFF0000000000000;
	add.f64 	%fd14, %fd107, 0d3FF0000000000000;
	rcp.approx.ftz.f64 	%fd15, %fd14;
	neg.f64 	%fd16, %fd14;
	fma.rn.f64 	%fd17, %fd16, %fd15, 0d3FF0000000000000;
	fma.rn.f64 	%fd18, %fd17, %fd17, %fd17;
	fma.rn.f64 	%fd19, %fd18, %fd15, %fd15;
	mul.f64 	%fd20, %fd13, %fd19;
	fma.rn.f64 	%fd21, %fd13, %fd19, %fd20;
	mul.f64 	%fd22, %fd21, %fd21;
	fma.rn.f64 	%fd23, %fd22, 0d3EB0F5FF7D2CAFE2, 0d3ED0F5D241AD3B5A;
	fma.rn.f64 	%fd24, %fd23, %fd22, 0d3EF3B20A75488A3F;
	fma.rn.f64 	%fd25, %fd24, %fd22, 0d3F1745CDE4FAECD5;
	fma.rn.f64 	%fd26, %fd25, %fd22, 0d3F3C71C7258A578B;
	fma.rn.f64 	%fd27, %fd26, %fd22, 0d3F6249249242B910;
	fma.rn.f64 	%fd28, %fd27, %fd22, 0d3F89999999999DFB;
	sub.f64 	%fd29, %fd13, %fd21;
	add.f64 	%fd30, %fd29, %fd29;
	neg.f64 	%fd31, %fd21;
	fma.rn.f64 	%fd32, %fd31, %fd13, %fd30;
	mul.f64 	%fd33, %fd19, %fd32;
	fma.rn.f64 	%fd34, %fd22, %fd28, 0d3FB5555555555555;
	mov.f64 	%fd35, 0d3FB5555555555555;
	sub.f64 	%fd36, %fd35, %fd34;
	fma.rn.f64 	%fd37, %fd22, %fd28, %fd36;
	add.f64 	%fd38, %fd37, 0dBC46A4CB00B9E7B0;
	add.f64 	%fd39, %fd34, %fd38;
	sub.f64 	%fd40, %fd34, %fd39;
	add.f64 	%fd41, %fd38, %fd40;
	mul.rn.f64 	%fd42, %fd21, %fd21;
	neg.f64 	%fd43, %fd42;
	fma.rn.f64 	%fd44, %fd21, %fd21, %fd43;
	{
	.reg .b32 %temp; 
	mov.b64 	{%r22, %temp}, %fd33;
	}
	{
	.reg .b32 %temp; 
	mov.b64 	{%temp, %r23}, %fd33;
	}
	add.s32 	%r24, %r23, 1048576;
	mov.b64 	%fd45, {%r22, %r24};
	fma.rn.f64 	%fd46, %fd21, %fd45, %fd44;
	mul.rn.f64 	%fd47, %fd42, %fd21;
	neg.f64 	%fd48, %fd47;
	fma.rn.f64 	%fd49, %fd42, %fd21, %fd48;
	fma.rn.f64 	%fd50, %fd42, %fd33, %fd49;
	fma.rn.f64 	%fd51, %fd46, %fd21, %fd50;
	mul.rn.f64 	%fd52, %fd39, %fd47;
	neg.f64 	%fd53, %fd52;
	fma.rn.f64 	%fd54, %fd39, %fd47, %fd53;
	fma.rn.f64 	%fd55, %fd39, %fd51, %fd54;
	fma.rn.f64 	%fd56, %fd41, %fd47, %fd55;
	add.f64 	%fd57, %fd52, %fd56;
	sub.f64 	%fd58, %fd52, %fd57;
	add.f64 	%fd59, %fd56, %fd58;
	add.f64 	%fd60, %fd21, %fd57;
	sub.f64 	%fd61, %fd21, %fd60;
	add.f64 	%fd62, %fd57, %fd61;
	add.f64 	%fd63, %fd59, %fd62;
	add.f64 	%fd64, %fd33, %fd63;
	add.f64 	%fd65, %fd60, %fd64;
	sub.f64 	%fd66, %fd60, %fd65;
	add.f64 	%fd67, %fd64, %fd66;
	xor.b32  	%r25, %r45, -2147483648;
	mov.b32 	%r26, 1127219200;
	mov.b64 	%fd68, {%r25, %r26};
	mov.b32 	%r27, -2147483648;
	mov.b64 	%fd69, {%r27, %r26};
	sub.f64 	%fd70, %fd68, %fd69;
	fma.rn.f64 	%fd71, %fd70, 0d3FE62E42FEFA39EF, %fd65;
	fma.rn.f64 	%fd72, %fd70, 0dBFE62E42FEFA39EF, %fd71;
	sub.f64 	%fd73, %fd72, %fd65;
	sub.f64 	%fd74, %fd67, %fd73;
	fma.rn.f64 	%fd75, %fd70, 0d3C7ABC9E3B39803F, %fd74;
	add.f64 	%fd76, %fd71, %fd75;
	sub.f64 	%fd77, %fd71, %fd76;
	add.f64 	%fd78, %fd75, %fd77;
	{
	.reg .b32 %temp; 
	mov.b64 	{%temp, %r28}, %fd10;
	}
	{
	.reg .b32 %temp; 
	mov.b64 	{%r29, %temp}, %fd10;
	}
	shl.b32 	%r30, %r28, 1;
	setp.gt.u32 	%p3, %r30, -33554433;
	and.b32  	%r31, %r28, -15728641;
	selp.b32 	%r32, %r31, %r28, %p3;
	mov.b64 	%fd79, {%r29, %r32};
	mul.rn.f64 	%fd80, %fd76, %fd79;
	neg.f64 	%fd81, %fd80;
	fma.rn.f64 	%fd82, %fd76, %fd79, %fd81;
	fma.rn.f64 	%fd83, %fd78, %fd79, %fd82;
	add.f64 	%fd4, %fd80, %fd83;
	sub.f64 	%fd84, %fd80, %fd4;
	add.f64 	%fd5, %fd83, %fd84;
	fma.rn.f64 	%fd85, %fd4, 0d3FF71547652B82FE, 0d4338000000000000;
	{
	.reg .b32 %temp; 
	mov.b64 	{%r5, %temp}, %fd85;
	}
	mov.f64 	%fd86, 0dC338000000000000;
	add.rn.f64 	%fd87, %fd85, %fd86;
	fma.rn.f64 	%fd88, %fd87, 0dBFE62E42FEFA39EF, %fd4;
	fma.rn.f64 	%fd89, %fd87, 0dBC7ABC9E3B39803F, %fd88;
	fma.rn.f64 	%fd90, %fd89, 0d3E5ADE1569CE2BDF, 0d3E928AF3FCA213EA;
	fma.rn.f64 	%fd91, %fd90, %fd89, 0d3EC71DEE62401315;
	fma.rn.f64 	%fd92, %fd91, %fd89, 0d3EFA01997C89EB71;
	fma.rn.f64 	%fd93, %fd92, %fd89, 0d3F2A01A014761F65;
	fma.rn.f64 	%fd94, %fd93, %fd89, 0d3F56C16C1852B7AF;
	fma.rn.f64 	%fd95, %fd94, %fd89, 0d3F81111111122322;
	fma.rn.f64 	%fd96, %fd95, %fd89, 0d3FA55555555502A1;
	fma.rn.f64 	%fd97, %fd96, %fd89, 0d3FC5555555555511;
	fma.rn.f64 	%fd98, %fd97, %fd89, 0d3FE000000000000B;
	fma.rn.f64 	%fd99, %fd98, %fd89, 0d3FF0000000000000;
	fma.rn.f64 	%fd100, %fd99, %fd89, 0d3FF0000000000000;
	{
	.reg .b32 %temp; 
	mov.b64 	{%r6, %temp}, %fd100;
	}
	{
	.reg .b32 %temp; 
	mov.b64 	{%temp, %r7}, %fd100;
	}
	shl.b32 	%r33, %r5, 20;
	add.s32 	%r34, %r33, %r7;
	mov.b64 	%fd108, {%r6, %r34};
	{
	.reg .b32 %temp; 
	mov.b64 	{%temp, %r35}, %fd4;
	}
	mov.b32 	%f2, %r35;
	abs.f32 	%f1, %f2;
	setp.lt.f32 	%p4, %f1, 0f4086232B;
	@%p4 bra 	$L__BB5_5;
	setp.lt.f64 	%p5, %fd4, 0d0000000000000000;
	add.f64 	%fd101, %fd4, 0d7FF0000000000000;
	selp.f64 	%fd108, 0d0000000000000000, %fd101, %p5;
	setp.geu.f32 	%p6, %f1, 0f40874800;
	@%p6 bra 	$L__BB5_5;
	shr.u32 	%r36, %r5, 31;
	add.s32 	%r37, %r5, %r36;
	shr.s32 	%r38, %r37, 1;
	shl.b32 	%r39, %r38, 20;
	add.s32 	%r40, %r7, %r39;
	mov.b64 	%fd102, {%r6, %r40};
	sub.s32 	%r41, %r5, %r38;
	shl.b32 	%r42, %r41, 20;
	add.s32 	%r43, %r42, 1072693248;
	mov.b32 	%r44, 0;
	mov.b64 	%fd103, {%r44, %r43};
	mul.f64 	%fd108, %fd103, %fd102;
$L__BB5_5:
	abs.f64 	%fd104, %fd108;
	setp.eq.f64 	%p7, %fd104, 0d7FF0000000000000;
	fma.rn.f64 	%fd105, %fd108, %fd5, %fd108;
	selp.f64 	%fd106, %fd108, %fd105, %p7;
	st.param.f64 	[func_retval0], %fd106;
	ret;

}


// ===== COMPILED SASS (sm_100) =====

	.target	sm_100

	.elftype	@"ET_EXEC"


//--------------------- .note.nv.tkinfo           --------------------------
	.section	.note.nv.tkinfo,"",@"SHT_NOTE"
	.sectionflags	@"SHF_NOTE_NV_TKINFO"
	.tkinfo
        /*0018*/ 	.word	0x00000002
        /*0030*/ 	.string	""
        /*0030*/ 	.string	"ptxas"
        /*0030*/ 	.string	"Cuda compilation tools, release 13.0, V13.0.88"
        /*0030*/ 	.string	"Build cuda_13.0.r13.0/compiler.36424714_0"
        /*0030*/ 	.string	"-arch sm_100 -m 64 "



//--------------------- .note.nv.cuinfo           --------------------------
	.section	.note.nv.cuinfo,"",@"SHT_NOTE"
	.sectionflags	@"SHF_NOTE_NV_CUINFO"
        /*0018*/ 	.short	0x0002
        /*001a*/ 	.short	0x0064
        /*001c*/ 	.short	0x0082
	.zero		2


//--------------------- .nv.info                  --------------------------
	.section	.nv.info,"",@"SHT_CUDA_INFO"
	.align	4


	//----- nvinfo : EIATTR_REGCOUNT
	.align		4
        /*0000*/ 	.byte	0x04, 0x2f
        /*0002*/ 	.short	(.L_1 - .L_0)
	.align		4
.L_0:
        /*0004*/ 	.word	index@(_Z15createHypercubePjPdiiiii)
        /*0008*/ 	.word	0x00000020


	//----- nvinfo : EIATTR_FRAME_SIZE
	.align		4
.L_1:
        /*000c*/ 	.byte	0x04, 0x11
        /*000e*/ 	.short	(.L_3 - .L_2)
	.align		4
.L_2:
        /*0010*/ 	.word	index@($__internal_2_$__cuda_sm20_div_rn_f64_full)
        /*0014*/ 	.word	0x00000000


	//----- nvinfo : EIATTR_FRAME_SIZE
	.align		4
.L_3:
        /*0018*/ 	.byte	0x04, 0x11
        /*001a*/ 	.short	(.L_5 - .L_4)
	.align		4
.L_4:
        /*001c*/ 	.word	index@($__internal_1_$__cuda_sm20_dblrcp_rn_slowpath_v3)
        /*0020*/ 	.word	0x00000000


	//----- nvinfo : EIATTR_FRAME_SIZE
	.align		4
.L_5:
        /*0024*/ 	.byte	0x04, 0x11
        /*0026*/ 	.short	(.L_7 - .L_6)
	.align		4
.L_6:
        /*0028*/ 	.word	index@(_Z15createHypercubePjPdiiiii)
        /*002c*/ 	.word	0x00000000


	//----- nvinfo : EIATTR_REGCOUNT
	.align		4
.L_7:
        /*0030*/ 	.byte	0x04, 0x2f
        /*0032*/ 	.short	(.L_9 - .L_8)
	.align		4
.L_8:
        /*0034*/ 	.word	index@(_Z19buildHypercubeArrayPjPiiiii)
        /*0038*/ 	.word	0x00000020


	//----- nvinfo : EIATTR_FRAME_SIZE
	.align		4
.L_9:
        /*003c*/ 	.byte	0x04, 0x11
        /*003e*/ 	.short	(.L_11 - .L_10)
	.align		4
.L_10:
        /*0040*/ 	.word	index@($_Z19buildHypercubeArrayPjPiiiii$__internal_accurate_pow)
        /*0044*/ 	.word	0x00000000


	//----- nvinfo : EIATTR_FRAME_SIZE
	.align		4
.L_11:
        /*0048*/ 	.byte	0x04, 0x11
        /*004a*/ 	.short	(.L_13 - .L_12)
	.align		4
.L_12:
        /*004c*/ 	.word	index@($__internal_0_$__cuda_sm20_div_rn_f64_full)
        /*0050*/ 	.word	0x00000000


	//----- nvinfo : EIATTR_FRAME_SIZE
	.align		4
.L_13:
        /*0054*/ 	.byte	0x04, 0x11
        /*0056*/ 	.short	(.L_15 - .L_14)
	.align		4
.L_14:
        /*0058*/ 	.word	index@(_Z19buildHypercubeArrayPjPiiiii)
        /*005c*/ 	.word	0x00000000


	//----- nvinfo : EIATTR_REGCOUNT
	.align		4
.L_15:
        /*0060*/ 	.byte	0x04, 0x2f
        /*0062*/ 	.short	(.L_17 - .L_16)
	.align		4
.L_16:
        /*0064*/ 	.word	index@(_Z19neighborhoodDensityPiS_P8treeNodeS_S_S_iiS_)
        /*0068*/ 	.word	0x0000001d


	//----- nvinfo : EIATTR_FRAME_SIZE
	.align		4
.L_17:
        /*006c*/ 	.byte	0x04, 0x11
        /*006e*/ 	.short	(.L_19 - .L_18)
	.align		4
.L_18:
        /*0070*/ 	.word	index@(_Z19neighborhoodDensityPiS_P8treeNodeS_S_S_iiS_)
        /*0074*/ 	.word	0x00000000


	//----- nvinfo : EIATTR_REGCOUNT
	.align		4
.L_19:
        /*0078*/ 	.byte	0x04, 0x2f
        /*007a*/ 	.short	(.L_21 - .L_20)
	.align		4
.L_20:
        /*007c*/ 	.word	index@(_Z24naiveNeighborhoodDensityPiS_iiS_i)
        /*0080*/ 	.word	0x0000001d


	//----- nvinfo : EIATTR_FRAME_SIZE
	.align		4
.L_21:
        /*0084*/ 	.byte	0x04, 0x11
        /*0086*/ 	.short	(.L_23 - .L_22)
	.align		4
.L_22:
        /*0088*/ 	.word	index@(_Z24naiveNeighborhoodDensityPiS_iiS_i)
        /*008c*/ 	.word	0x00000000


	//----- nvinfo : EIATTR_REGCOUNT
	.align		4
.L_23:
        /*0090*/ 	.byte	0x04, 0x2f
        /*0092*/ 	.short	(.L_25 - .L_24)
	.align		4
.L_24:
        /*0094*/ 	.word	index@(_Z24optimNeighborhoodDensityPiS_P13optimTreeNodeS_S_iiS_)
        /*0098*/ 	.word	0x0000001e


	//----- nvinfo : EIATTR_FRAME_SIZE
	.align		4
.L_25:
        /*009c*/ 	.byte	0x04, 0x11
        /*009e*/ 	.short	(.L_27 - .L_26)
	.align		4
.L_26:
        /*00a0*/ 	.word	index@(_Z24optimNeighborhoodDensityPiS_P13optimTreeNodeS_S_iiS_)
        /*00a4*/ 	.word	0x00000000


	//----- nvinfo : EIATTR_MIN_STACK_SIZE
	.align		4
.L_27:
        /*00a8*/ 	.byte	0x04, 0x12
        /*00aa*/ 	.short	(.L_29 - .L_28)
	.align		4
.L_28:
        /*00ac*/ 	.word	index@(_Z24optimNeighborhoodDensityPiS_P13optimTreeNodeS_S_iiS_)
        /*00b0*/ 	.word	0x00000000


	//----- nvinfo : EIATTR_MIN_STACK_SIZE
	.align		4
.L_29:
        /*00b4*/ 	.byte	0x04, 0x12
        /*00b6*/ 	.short	(.L_31 - .L_30)
	.align		4
.L_30:
        /*00b8*/ 	.word	index@(_Z24naiveNeighborhoodDensityPiS_iiS_i)
        /*00bc*/ 	.word	0x00000000


	//----- nvinfo : EIATTR_MIN_STACK_SIZE
	.align		4
.L_31:
        /*00c0*/ 	.byte	0x04, 0x12
        /*00c2*/ 	.short	(.L_33 - .L_32)
	.align		4
.L_32:
        /*00c4*/ 	.word	index@(_Z19neighborhoodDensityPiS_P8treeNodeS_S_S_iiS_)
        /*00c8*/ 	.word	0x00000000


	//----- nvinfo : EIATTR_MIN_STACK_SIZE
	.align		4
.L_33:
        /*00cc*/ 	.byte	0x04, 0x12
        /*00ce*/ 	.short	(.L_35 - .L_34)
	.align		4
.L_34:
        /*00d0*/ 	.word	index@(_Z19buildHypercubeArrayPjPiiiii)
        /*00d4*/ 	.word	0x00000000


	//----- nvinfo : EIATTR_MIN_STACK_SIZE
	.align		4
.L_35:
        /*00d8*/ 	.byte	0x04, 0x12
        /*00da*/ 	.short	(.L_37 - .L_36)
	.align		4
.L_36:
        /*00dc*/ 	.word	index@(_Z15createHypercubePjPdiiiii)
        /*00e0*/ 	.word	0x00000000
.L_37:


//--------------------- .nv.compat                --------------------------
	.section	.nv.compat,"",@"SHT_CUDA_COMPAT_INFO"
	.align	4
        /*0000*/ 	.byte	0x02, 0x09, 0x00, 0x00, 0x02, 0x02, 0x01, 0x00, 0x02, 0x05, 0x05, 0x00, 0x03, 0x07, 0x01, 0x01
        /*0010*/ 	.byte	0x02, 0x03, 0x00, 0x00, 0x02, 0x06, 0x01, 0x00, 0x04, 0x0b, 0x08, 0x00, 0x01, 0x00, 0x00, 0x00
        /*0020*/ 	.byte	0x00, 0x00, 0x00, 0x00


//--------------------- .nv.info._Z24optimNeighborhoodDensityPiS_P13optimTreeNodeS_S_iiS_ --------------------------
	.section	.nv.info._Z24optimNeighborhoodDensityPiS_P13optimTreeNodeS_S_iiS_,"",@"SHT_CUDA_INFO"
	.sectionflags	@""
	.align	4


	//----- nvinfo : EIATTR_CUDA_API_VERSION
	.align		4
        /*0000*/ 	.byte	0x04, 0x37
        /*0002*/ 	.short	(.L_39 - .L_38)
.L_38:
        /*0004*/ 	.word	0x00000082


	//----- nvinfo : EIATTR_KPARAM_INFO
	.align		4
.L_39:
        /*0008*/ 	.byte	0x04, 0x17
        /*000a*/ 	.short	(.L_41 - .L_40)
.L_40:
        /*000c*/ 	.word	0x00000000
        /*0010*/ 	.short	0x0007
        /*0012*/ 	.short	0x0030
        /*0014*/ 	.byte	0x00, 0xf5, 0x21, 0x00


	//----- nvinfo : EIATTR_KPARAM_INFO
	.align		4
.L_41:
        /*0018*/ 	.byte	0x04, 0x17
        /*001a*/ 	.short	(.L_43 - .L_42)
.L_42:
        /*001c*/ 	.word	0x00000000
        /*0020*/ 	.short	0x0006
        /*0022*/ 	.short	0x002c
        /*0024*/ 	.byte	0x00, 0xf0, 0x11, 0x00


	//----- nvinfo : EIATTR_KPARAM_INFO
	.align		4
.L_43:
        /*0028*/ 	.byte	0x04, 0x17
        /*002a*/ 	.short	(.L_45 - .L_44)
.L_44:
        /*002c*/ 	.word	0x00000000
        /*0030*/ 	.short	0x0005
        /*0032*/ 	.short	0x0028
        /*0034*/ 	.byte	0x00, 0xf0, 0x11, 0x00


	//----- nvinfo : EIATTR_KPARAM_INFO
	.align		4
.L_45:
        /*0038*/ 	.byte	0x04, 0x17
        /*003a*/ 	.short	(.L_47 - .L_46)
.L_46:
        /*003c*/ 	.word	0x00000000
        /*0040*/ 	.short	0x0004
        /*0042*/ 	.short	0x0020
        /*0044*/ 	.byte	0x00, 0xf5, 0x21, 0x00


	//----- nvinfo : EIATTR_KPARAM_INFO
	.align		4
.L_47:
        /*0048*/ 	.byte	0x04, 0x17
        /*004a*/ 	.short	(.L_49 - .L_48)
.L_48:
        /*004c*/ 	.word	0x00000000
        /*0050*/ 	.short	0x0003
        /*0052*/ 	.short	0x0018
        /*0054*/ 	.byte	0x00, 0xf5, 0x21, 0x00


	//----- nvinfo : EIATTR_KPARAM_INFO
	.align		4
.L_49:
        /*0058*/ 	.byte	0x04, 0x17
        /*005a*/ 	.short	(.L_51 - .L_50)
.L_50:
        /*005c*/ 	.word	0x00000000
        /*0060*/ 	.short	0x0002
        /*0062*/ 	.short	0x0010
        /*0064*/ 	.byte	0x00, 0xf5, 0x21, 0x00


	//----- nvinfo : EIATTR_KPARAM_INFO
	.align		4
.L_51:
        /*0068*/ 	.byte	0x04, 0x17
        /*006a*/ 	.short	(.L_53 - .L_52)
.L_52:
        /*006c*/ 	.word	0x00000000
        /*0070*/ 	.short	0x0001
        /*0072*/ 	.short	0x0008
        /*0074*/ 	.byte	0x00, 0xf5, 0x21, 0x00


	//----- nvinfo : EIATTR_KPARAM_INFO
	.align		4
.L_53:
        /*0078*/ 	.byte	0x04, 0x17
        /*007a*/ 	.short	(.L_55 - .L_54)
.L_54:
        /*007c*/ 	.word	0x00000000
        /*0080*/ 	.short	0x0000
        /*0082*/ 	.short	0x0000
        /*0084*/ 	.byte	0x00, 0xf5, 0x21, 0x00


	//----- nvinfo : EIATTR_SPARSE_MMA_MASK
	.align		4
.L_55:
        /*0088*/ 	.byte	0x03, 0x50
        /*008a*/ 	.short	0x0000


	//----- nvinfo : EIATTR_MAXREG_COUNT
	.align		4
        /*008c*/ 	.byte	0x03, 0x1b
        /*008e*/ 	.short	0x00ff


	//----- nvinfo : EIATTR_MERCURY_ISA_VERSION
	.align		4
        /*0090*/ 	.byte	0x03, 0x5f
        /*0092*/ 	.short	0x0101


	//----- nvinfo : EIATTR_VRC_CTA_INIT_COUNT
	.align		4
        /*0094*/ 	.byte	0x02, 0x4a
	.zero		1
	.zero		1


	//----- nvinfo : EIATTR_EXIT_INSTR_OFFSETS
	.align		4
        /*0098*/ 	.byte	0x04, 0x1c
        /*009a*/ 	.short	(.L_57 - .L_56)


	//   ....[0]....
.L_56:
        /*009c*/ 	.word	0x000000c0


	//   ....[1]....
        /*00a0*/ 	.word	0x00000e00


	//   ....[2]....
        /*00a4*/ 	.word	0x00000e40


	//   ....[3]....
        /*00a8*/ 	.word	0x00001d30


	//----- nvinfo : EIATTR_CRS_STACK_SIZE
	.align		4
.L_57:
        /*00ac*/ 	.byte	0x04, 0x1e
        /*00ae*/ 	.short	(.L_59 - .L_58)
.L_58:
        /*00b0*/ 	.word	0x00000000


	//----- nvinfo : EIATTR_CBANK_PARAM_SIZE
	.align		4
.L_59:
        /*00b4*/ 	.byte	0x03, 0x19
        /*00b6*/ 	.short	0x0038


	//----- nvinfo : EIATTR_PARAM_CBANK
	.align		4
        /*00b8*/ 	.byte	0x04, 0x0a
        /*00ba*/ 	.short	(.L_61 - .L_60)
	.align		4
.L_60:
        /*00bc*/ 	.word	index@(.nv.constant0._Z24optimNeighborhoodDensityPiS_P13optimTreeNodeS_S_iiS_)
        /*00c0*/ 	.short	0x0380
        /*00c2*/ 	.short	0x0038


	//----- nvinfo : EIATTR_SW_WAR
	.align		4
.L_61:
        /*00c4*/ 	.byte	0x04, 0x36
        /*00c6*/ 	.short	(.L_63 - .L_62)
.L_62:
        /*00c8*/ 	.word	0x00000008
.L_63:


//--------------------- .nv.info._Z24naiveNeighborhoodDensityPiS_iiS_i --------------------------
	.section	.nv.info._Z24naiveNeighborhoodDensityPiS_iiS_i,"",@"SHT_CUDA_INFO"
	.sectionflags	@""
	.align	4


	//----- nvinfo : EIATTR_CUDA_API_VERSION
	.align		4
        /*0000*/ 	.byte	0x04, 0x37
        /*0002*/ 	.short	(.L_65 - .L_64)
.L_64:
        /*0004*/ 	.word	0x00000082


	//----- nvinfo : EIATTR_KPARAM_INFO
	.align		4
.L_65:
        /*0008*/ 	.byte	0x04, 0x17
        /*000a*/ 	.short	(.L_67 - .L_66)
.L_66:
        /*000c*/ 	.word	0x00000000
        /*0010*/ 	.short	0x0005
        /*0012*/ 	.short	0x0020
        /*0014*/ 	.byte	0x00, 0xf0, 0x11, 0x00


	//----- nvinfo : EIATTR_KPARAM_INFO
	.align		4
.L_67:
        /*0018*/ 	.byte	0x04, 0x17
        /*001a*/ 	.short	(.L_69 - .L_68)
.L_68:
        /*001c*/ 	.word	0x00000000
        /*0020*/ 	.short	0x0004
        /*0022*/ 	.short	0x0018
        /*0024*/ 	.byte	0x00, 0xf5, 0x21, 0x00


	//----- nvinfo : EIATTR_KPARAM_INFO
	.align		4
.L_69:
        /*0028*/ 	.byte	0x04, 0x17
        /*002a*/ 	.short	(.L_71 - .L_70)
.L_70:
        /*002c*/ 	.word	0x00000000
        /*0030*/ 	.short	0x0003
        /*0032*/ 	.short	0x0014
        /*0034*/ 	.byte	0x00, 0xf0, 0x11, 0x00


	//----- nvinfo : EIATTR_KPARAM_INFO
	.align		4
.L_71:
        /*0038*/ 	.byte	0x04, 0x17
        /*003a*/ 	.short	(.L_73 - .L_72)
.L_72:
        /*003c*/ 	.word	0x00000000
        /*0040*/ 	.short	0x0002
        /*0042*/ 	.short	0x0010
        /*0044*/ 	.byte	0x00, 0xf0, 0x11, 0x00


	//----- nvinfo : EIATTR_KPARAM_INFO
	.align		4
.L_73:
        /*0048*/ 	.byte	0x04, 0x17
        /*004a*/ 	.short	(.L_75 - .L_74)
.L_74:
        /*004c*/ 	.word	0x00000000
        /*0050*/ 	.short	0x0001
        /*0052*/ 	.short	0x0008
        /*0054*/ 	.byte	0x00, 0xf5, 0x21, 0x00


	//----- nvinfo : EIATTR_KPARAM_INFO
	.align		4
.L_75:
        /*0058*/ 	.byte	0x04, 0x17
        /*005a*/ 	.short	(.L_77 - .L_76)
.L_76:
        /*005c*/ 	.word	0x00000000
        /*0060*/ 	.short	0x0000
        /*0062*/ 	.short	0x0000
        /*0064*/ 	.byte	0x00, 0xf5, 0x21, 0x00


	//----- nvinfo : EIATTR_SPARSE_MMA_MASK
	.align		4
.L_77:
        /*0068*/ 	.byte	0x03, 0x50
        /*006a*/ 	.short	0x0000


	//----- nvinfo : EIATTR_MAXREG_COUNT
	.align		4
        /*006c*/ 	.byte	0x03, 0x1b
        /*006e*/ 	.short	0x00ff


	//----- nvinfo : EIATTR_MERCURY_ISA_VERSION
	.align		4
        /*0070*/ 	.byte	0x03, 0x5f
        /*0072*/ 	.short	0x0101


	//----- nvinfo : EIATTR_VRC_CTA_INIT_COUNT
	.align		4
        /*0074*/ 	.byte	0x02, 0x4a
	.zero		1
	.zero		1


	//----- nvinfo : EIATTR_EXIT_INSTR_OFFSETS
	.align		4
        /*0078*/ 	.byte	0x04, 0x1c
        /*007a*/ 	.short	(.L_79 - .L_78)


	//   ....[0]....
.L_78:
        /*007c*/ 	.word	0x00000090


	//   ....[1]....
        /*0080*/ 	.word	0x00000d20


	//----- nvinfo : EIATTR_CRS_STACK_SIZE
	.align		4
.L_79:
        /*0084*/ 	.byte	0x04, 0x1e
        /*0086*/ 	.short	(.L_81 - .L_80)
.L_80:
        /*0088*/ 	.word	0x00000000


	//----- nvinfo : EIATTR_CBANK_PARAM_SIZE
	.align		4
.L_81:
        /*008c*/ 	.byte	0x03, 0x19
        /*008e*/ 	.short	0x0024


	//----- nvinfo : EIATTR_PARAM_CBANK
	.align		4
        /*0090*/ 	.byte	0x04, 0x0a
        /*0092*/ 	.short	(.L_83 - .L_82)
	.align		4
.L_82:
        /*0094*/ 	.word	index@(.nv.constant0._Z24naiveNeighborhoodDensityPiS_iiS_i)
        /*0098*/ 	.short	0x0380
        /*009a*/ 	.short	0x0024


	//----- nvinfo : EIATTR_SW_WAR
	.align		4
.L_83:
        /*009c*/ 	.byte	0x04, 0x36
        /*009e*/ 	.short	(.L_85 - .L_84)
.L_84:
        /*00a0*/ 	.word	0x00000008
.L_85:


//--------------------- .nv.info._Z19neighborhoodDensityPiS_P8treeNodeS_S_S_iiS_ --------------------------
	.section	.nv.info._Z19neighborhoodDensityPiS_P8treeNodeS_S_S_iiS_,"",@"SHT_CUDA_INFO"
	.sectionflags	@""
	.align	4


	//----- nvinfo : EIATTR_CUDA_API_VERSION
	.align		4
        /*0000*/ 	.byte	0x04, 0x37
        /*0002*/ 	.short	(.L_87 - .L_86)
.L_86:
        /*0004*/ 	.word	0x00000082


	//----- nvinfo : EIATTR_KPARAM_INFO
	.align		4
.L_87:
        /*0008*/ 	.byte	0x04, 0x17
        /*000a*/ 	.short	(.L_89 - .L_88)
.L_88:
        /*000c*/ 	.word	0x00000000
        /*0010*/ 	.short	0x0008
        /*0012*/ 	.short	0x0038
        /*0014*/ 	.byte	0x00, 0xf5, 0x21, 0x00


	//----- nvinfo : EIATTR_KPARAM_INFO
	.align		4
.L_89:
        /*0018*/ 	.byte	0x04, 0x17
        /*001a*/ 	.short	(.L_91 - .L_90)
.L_90:
        /*001c*/ 	.word	0x00000000
        /*0020*/ 	.short	0x0007
        /*0022*/ 	.short	0x0034
        /*0024*/ 	.byte	0x00, 0xf0, 0x11, 0x00


	//----- nvinfo : EIATTR_KPARAM_INFO
	.align		4
.L_91:
        /*0028*/ 	.byte	0x04, 0x17
        /*002a*/ 	.short	(.L_93 - .L_92)
.L_92:
        /*002c*/ 	.word	0x00000000
        /*0030*/ 	.short	0x0006
        /*0032*/ 	.short	0x0030
        /*0034*/ 	.byte	0x00, 0xf0, 0x11, 0x00


	//----- nvinfo : EIATTR_KPARAM_INFO
	.align		4
.L_93:
        /*0038*/ 	.byte	0x04, 0x17
        /*003a*/ 	.short	(.L_95 - .L_94)
.L_94:
        /*003c*/ 	.word	0x00000000
        /*0040*/ 	.short	0x0005
        /*0042*/ 	.short	0x0028
        /*0044*/ 	.byte	0x00, 0xf5, 0x21, 0x00


	//----- nvinfo : EIATTR_KPARAM_INFO
	.align		4
.L_95:
        /*0048*/ 	.byte	0x04, 0x17
        /*004a*/ 	.short	(.L_97 - .L_96)
.L_96:
        /*004c*/ 	.word	0x00000000
        /*0050*/ 	.short	0x0004
        /*0052*/ 	.short	0x0020
        /*0054*/ 	.byte	0x00, 0xf5, 0x21, 0x00


	//----- nvinfo : EIATTR_KPARAM_INFO
	.align		4
.L_97:
        /*0058*/ 	.byte	0x04, 0x17
        /*005a*/ 	.short	(.L_99 - .L_98)
.L_98:
        /*005c*/ 	.word	0x00000000
        /*0060*/ 	.short	0x0003
        /*0062*/ 	.short	0x0018
        /*0064*/ 	.byte	0x00, 0xf5, 0x21, 0x00


	//----- nvinfo : EIATTR_KPARAM_INFO
	.align		4
.L_99:
        /*0068*/ 	.byte	0x04, 0x17
        /*006a*/ 	.short	(.L_101 - .L_100)
.L_100:
        /*006c*/ 	.word	0x00000000
        /*0070*/ 	.short	0x0002
        /*0072*/ 	.short	0x0010
        /*0074*/ 	.byte	0x00, 0xf5, 0x21, 0x00


	//----- nvinfo : EIATTR_KPARAM_INFO
	.align		4
.L_101:
        /*0078*/ 	.byte	0x04, 0x17
        /*007a*/ 	.short	(.L_103 - .L_102)
.L_102:
        /*007c*/ 	.word	0x00000000
        /*0080*/ 	.short	0x0001
        /*0082*/ 	.short	0x0008
        /*0084*/ 	.byte	0x00, 0xf5, 0x21, 0x00


	//----- nvinfo : EIATTR_KPARAM_INFO
	.align		4
.L_103:
        /*0088*/ 	.byte	0x04, 0x17
        /*008a*/ 	.short	(.L_105 - .L_104)
.L_104:
        /*008c*/ 	.word	0x00000000
        /*0090*/ 	.short	0x0000
        /*0092*/ 	.short	0x0000
        /*0094*/ 	.byte	0x00, 0xf5, 0x21, 0x00


	//----- nvinfo : EIATTR_SPARSE_MMA_MASK
	.align		4
.L_105:
        /*0098*/ 	.byte	0x03, 0x50
        /*009a*/ 	.short	0x0000


	//----- nvinfo : EIATTR_MAXREG_COUNT
	.align		4
        /*009c*/ 	.byte	0x03, 0x1b
        /*009e*/ 	.short	0x00ff


	//----- nvinfo : EIATTR_MERCURY_ISA_VERSION
	.align		4
        /*00a0*/ 	.byte	0x03, 0x5f
        /*00a2*/ 	.short	0x0101


	//----- nvinfo : EIATTR_VRC_CTA_INIT_COUNT
	.align		4
        /*00a4*/ 	.byte	0x02, 0x4a
	.zero		1
	.zero		1


	//----- nvinfo : EIATTR_EXIT_INSTR_OFFSETS
	.align		4
        /*00a8*/ 	.byte	0x04, 0x1c
        /*00aa*/ 	.short	(.L_107 - .L_106)


	//   ....[0]....
.L_106:
        /*00ac*/ 	.word	0x000000c0


	//   ....[1]....
        /*00b0*/ 	.word	0x000014f0


	//   ....[2]....
        /*00b4*/ 	.word	0x00001530


	//   ....[3]....
        /*00b8*/ 	.word	0x00002b10


	//----- nvinfo : EIATTR_CRS_STACK_SIZE
	.align		4
.L_107:
        /*00bc*/ 	.byte	0x04, 0x1e
        /*00be*/ 	.short	(.L_109 - .L_108)
.L_108:
        /*00c0*/ 	.word	0x00000000


	//----- nvinfo : EIATTR_CBANK_PARAM_SIZE
	.align		4
.L_109:
        /*00c4*/ 	.byte	0x03, 0x19
        /*00c6*/ 	.short	0x0040


	//----- nvinfo : EIATTR_PARAM_CBANK
	.align		4
        /*00c8*/ 	.byte	0x04, 0x0a
        /*00ca*/ 	.short	(.L_111 - .L_110)
	.align		4
.L_110:
        /*00cc*/ 	.word	index@(.nv.constant0._Z19neighborhoodDensityPiS_P8treeNodeS_S_S_iiS_)
        /*00d0*/ 	.short	0x0380
        /*00d2*/ 	.short	0x0040


	//----- nvinfo : EIATTR_SW_WAR
	.align		4
.L_111:
        /*00d4*/ 	.byte	0x04, 0x36
        /*00d6*/ 	.short	(.L_113 - .L_112)
.L_112:
        /*00d8*/ 	.word	0x00000008
.L_113:


//--------------------- .nv.info._Z19buildHypercubeArrayPjPiiiii --------------------------
	.section	.nv.info._Z19buildHypercubeArrayPjPiiiii,"",@"SHT_CUDA_INFO"
	.sectionflags	@""
	.align	4


	//----- nvinfo : EIATTR_CUDA_API_VERSION
	.align		4
        /*0000*/ 	.byte	0x04, 0x37
        /*0002*/ 	.short	(.L_115 - .L_114)
.L_114:
        /*0004*/ 	.word	0x00000082


	//----- nvinfo : EIATTR_KPARAM_INFO
	.align		4
.L_115:
        /*0008*/ 	.byte	0x04, 0x17
        /*000a*/ 	.short	(.L_117 - .L_116)
.L_116:
        /*000c*/ 	.word	0x00000000
        /*0010*/ 	.short	0x0005
        /*0012*/ 	.short	0x001c
        /*0014*/ 	.byte	0x00, 0xf0, 0x11, 0x00


	//----- nvinfo : EIATTR_KPARAM_INFO
	.align		4
.L_117:
        /*0018*/ 	.byte	0x04, 0x17
        /*001a*/ 	.short	(.L_119 - .L_118)
.L_118:
        /*001c*/ 	.word	0x00000000
        /*0020*/ 	.short	0x0004
        /*0022*/ 	.short	0x0018
        /*0024*/ 	.byte	0x00, 0xf0, 0x11, 0x00


	//----- nvinfo : EIATTR_KPARAM_INFO
	.align		4
.L_119:
        /*0028*/ 	.byte	0x04, 0x17
        /*002a*/ 	.short	(.L_121 - .L_120)
.L_120:
        /*002c*/ 	.word	0x00000000
        /*0030*/ 	.short	0x0003
        /*0032*/ 	.short	0x0014
        /*0034*/ 	.byte	0x00, 0xf0, 0x11, 0x00


	//----- nvinfo : EIATTR_KPARAM_INFO
	.align		4
.L_121:
        /*0038*/ 	.byte	0x04, 0x17
        /*003a*/ 	.short	(.L_123 - .L_122)
.L_122:
        /*003c*/ 	.word	0x00000000
        /*0040*/ 	.short	0x0002
        /*0042*/ 	.short	0x0010
        /*0044*/ 	.byte	0x00, 0xf0, 0x11, 0x00


	//----- nvinfo : EIATTR_KPARAM_INFO
	.align		4
.L_123:
        /*0048*/ 	.byte	0x04, 0x17
        /*004a*/ 	.short	(.L_125 - .L_124)
.L_124:
        /*004c*/ 	.word	0x00000000
        /*0050*/ 	.short	0x0001
        /*0052*/ 	.short	0x0008
        /*0054*/ 	.byte	0x00, 0xf5, 0x21, 0x00


	//----- nvinfo : EIATTR_KPARAM_INFO
	.align		4
.L_125:
        /*0058*/ 	.byte	0x04, 0x17
        /*005a*/ 	.short	(.L_127 - .L_126)
.L_126:
        /*005c*/ 	.word	0x00000000
        /*0060*/ 	.short	0x0000
        /*0062*/ 	.short	0x0000
        /*0064*/ 	.byte	0x00, 0xf5, 0x21, 0x00


	//----- nvinfo : EIATTR_SPARSE_MMA_MASK
	.align		4
.L_127:
        /*0068*/ 	.byte	0x03, 0x50
        /*006a*/ 	.short	0x0000


	//----- nvinfo : EIATTR_MAXREG_COUNT
	.align		4
        /*006c*/ 	.byte	0x03, 0x1b
        /*006e*/ 	.short	0x00ff


	//----- nvinfo : EIATTR_MERCURY_ISA_VERSION
	.align		4
        /*0070*/ 	.byte	0x03, 0x5f
        /*0072*/ 	.short	0x0101


	//----- nvinfo : EIATTR_VRC_CTA_INIT_COUNT
	.align		4
        /*0074*/ 	.byte	0x02, 0x4a
	.zero		1
	.zero		1


	//----- nvinfo : EIATTR_EXIT_INSTR_OFFSETS
	.align		4
        /*0078*/ 	.byte	0x04, 0x1c
        /*007a*/ 	.short	(.L_129 - .L_128)


	//   ....[0]....
.L_128:
        /*007c*/ 	.word	0x00000070


	//   ....[1]....
        /*0080*/ 	.word	0x00000370


	//   ....[2]....
        /*0084*/ 	.word	0x00000bf0


	//   ....[3]....
        /*0088*/ 	.word	0x00000fb0


	//   ....[4]....
        /*008c*/ 	.word	0x00001200


	//   ....[5]....
        /*0090*/ 	.word	0x00001320


	//----- nvinfo : EIATTR_CRS_STACK_SIZE
	.align		4
.L_129:
        /*0094*/ 	.byte	0x04, 0x1e
        /*0096*/ 	.short	(.L_131 - .L_130)
.L_130:
        /*0098*/ 	.word	0x00000000


	//----- nvinfo : EIATTR_CBANK_PARAM_SIZE
	.align		4
.L_131:
        /*009c*/ 	.byte	0x03, 0x19
        /*009e*/ 	.short	0x0020


	//----- nvinfo : EIATTR_PARAM_CBANK
	.align		4
        /*00a0*/ 	.byte	0x04, 0x0a
        /*00a2*/ 	.short	(.L_133 - .L_132)
	.align		4
.L_132:
        /*00a4*/ 	.word	index@(.nv.constant0._Z19buildHypercubeArrayPjPiiiii)
        /*00a8*/ 	.short	0x0380
        /*00aa*/ 	.short	0x0020


	//----- nvinfo : EIATTR_SW_WAR
	.align		4
.L_133:
        /*00ac*/ 	.byte	0x04, 0x36
        /*00ae*/ 	.short	(.L_135 - .L_134)
.L_134:
        /*00b0*/ 	.word	0x00000008
.L_135:


//--------------------- .nv.info._Z15createHypercubePjPdiiiii --------------------------
	.section	.nv.info._Z15createHypercubePjPdiiiii,"",@"SHT_CUDA_INFO"
	.sectionflags	@""
	.align	4


	//----- nvinfo : EIATTR_CUDA_API_VERSION
	.align		4
        /*0000*/ 	.byte	0x04, 0x37
        /*0002*/ 	.short	(.L_137 - .L_136)
.L_136:
        /*0004*/ 	.word	0x00000082


	//----- nvinfo : EIATTR_KPARAM_INFO
	.align		4
.L_137:
        /*0008*/ 	.byte	0x04, 0x17
        /*000a*/ 	.short	(.L_139 - .L_138)
.L_138:
        /*000c*/ 	.word	0x00000000
        /*0010*/ 	.short	0x0006
        /*0012*/ 	.short	0x0020
        /*0014*/ 	.byte	0x00, 0xf0, 0x11, 0x00


	//----- nvinfo : EIATTR_KPARAM_INFO
	.align		4
.L_139:
        /*0018*/ 	.byte	0x04, 0x17
        /*001a*/ 	.short	(.L_141 - .L_140)
.L_140:
        /*001c*/ 	.word	0x00000000
        /*0020*/ 	.short	0x0005
        /*0022*/ 	.short	0x001c
        /*0024*/ 	.byte	0x00, 0xf0, 0x11, 0x00


	//----- nvinfo : EIATTR_KPARAM_INFO
	.align		4
.L_141:
        /*0028*/ 	.byte	0x04, 0x17
        /*002a*/ 	.short	(.L_143 - .L_142)
.L_142:
        /*002c*/ 	.word	0x00000000
        /*0030*/ 	.short	0x0004
        /*0032*/ 	.short	0x0018
        /*0034*/ 	.byte	0x00, 0xf0, 0x11, 0x00


	//----- nvinfo : EIATTR_KPARAM_INFO
	.align		4
.L_143:
        /*0038*/ 	.byte	0x04, 0x17
        /*003a*/ 	.short	(.L_145 - .L_144)
.L_144:
        /*003c*/ 	.word	0x00000000
        /*0040*/ 	.short	0x0003
        /*0042*/ 	.short	0x0014
        /*0044*/ 	.byte	0x00, 0xf0, 0x11, 0x00


	//----- nvinfo : EIATTR_KPARAM_INFO
	.align		4
.L_145:
        /*0048*/ 	.byte	0x04, 0x17
        /*004a*/ 	.short	(.L_147 - .L_146)
.L_146:
        /*004c*/ 	.word	0x00000000
        /*0050*/ 	.short	0x0002
        /*0052*/ 	.short	0x0010
        /*0054*/ 	.byte	0x00, 0xf0, 0x11, 0x00


	//----- nvinfo : EIATTR_KPARAM_INFO
	.align		4
.L_147:
        /*0058*/ 	.byte	0x04, 0x17
        /*005a*/ 	.short	(.L_149 - .L_148)
.L_148:
        /*005c*/ 	.word	0x00000000
        /*0060*/ 	.short	0x0001
        /*0062*/ 	.short	0x0008
        /*0064*/ 	.byte	0x00, 0xf5, 0x21, 0x00


	//----- nvinfo : EIATTR_KPARAM_INFO
	.align		4
.L_149:
        /*0068*/ 	.byte	0x04, 0x17
        /*006a*/ 	.short	(.L_151 - .L_150)
.L_150:
        /*006c*/ 	.word	0x00000000
        /*0070*/ 	.short	0x0000
        /*0072*/ 	.short	0x0000
        /*0074*/ 	.byte	0x00, 0xf5, 0x21, 0x00


	//----- nvinfo : EIATTR_SPARSE_MMA_MASK
	.align		4
.L_151:
        /*0078*/ 	.byte	0x03, 0x50
        /*007a*/ 	.short	0x0000


	//----- nvinfo : EIATTR_MAXREG_COUNT
	.align		4
        /*007c*/ 	.byte	0x03, 0x1b
        /*007e*/ 	.short	0x00ff


	//----- nvinfo : EIATTR_NUM_BARRIERS
	.align		4
        /*0080*/ 	.byte	0x02, 0x4c
        /*0082*/ 	.byte	0x01
	.zero		1


	//----- nvinfo : EIATTR_MERCURY_ISA_VERSION
	.align		4
        /*0084*/ 	.byte	0x03, 0x5f
        /*0086*/ 	.short	0x0101


	//----- nvinfo : EIATTR_VRC_CTA_INIT_COUNT
	.align		4
        /*0088*/ 	.byte	0x02, 0x4a
	.zero		1
	.zero		1


	//----- nvinfo : EIATTR_EXIT_INSTR_OFFSETS
	.align		4
        /*008c*/ 	.byte	0x04, 0x1c
        /*008e*/ 	.short	(.L_153 - .L_152)


	//   ....[0]....
.L_152:
        /*0090*/ 	.word	0x00000690


	//   ....[1]....
        /*0094*/ 	.word	0x000006c0


	//   ....[2]....
        /*0098*/ 	.word	0x00000830


	//   ....[3]....
        /*009c*/ 	.word	0x00001b20


	//   ....[4]....
        /*00a0*/ 	.word	0x000024d0


	//   ....[5]....
        /*00a4*/ 	.word	0x00002a70


	//   ....[6]....
        /*00a8*/ 	.word	0x00002da0


	//----- nvinfo : EIATTR_CRS_STACK_SIZE
	.align		4
.L_153:
        /*00ac*/ 	.byte	0x04, 0x1e
        /*00ae*/ 	.short	(.L_155 - .L_154)
.L_154:
        /*00b0*/ 	.word	0x00000000


	//----- nvinfo : EIATTR_CBANK_PARAM_SIZE
	.align		4
.L_155:
        /*00b4*/ 	.byte	0x03, 0x19
        /*00b6*/ 	.short	0x0024


	//----- nvinfo : EIATTR_PARAM_CBANK
	.align		4
        /*00b8*/ 	.byte	0x04, 0x0a
        /*00ba*/ 	.short	(.L_157 - .L_156)
	.align		4
.L_156:
        /*00bc*/ 	.word	index@(.nv.constant0._Z15createHypercubePjPdiiiii)
        /*00c0*/ 	.short	0x0380
        /*00c2*/ 	.short	0x0024


	//----- nvinfo : EIATTR_SW_WAR
	.align		4
.L_157:
        /*00c4*/ 	.byte	0x04, 0x36
        /*00c6*/ 	.short	(.L_159 - .L_158)
.L_158:
        /*00c8*/ 	.word	0x00000008
.L_159:


//--------------------- .nv.callgraph             --------------------------
	.section	.nv.callgraph,"",@"SHT_CUDA_CALLGRAPH"
	.align	4
	.sectionentsize	8
	.align		4
        /*0000*/ 	.word	0x00000000
	.align		4
        /*0004*/ 	.word	0xffffffff
	.align		4
        /*0008*/ 	.word	0x00000000
	.align		4
        /*000c*/ 	.word	0xfffffffe
	.align		4
        /*0010*/ 	.word	0x00000000
	.align		4
        /*0014*/ 	.word	0xfffffffd
	.align		4
        /*0018*/ 	.word	0x00000000
	.align		4
        /*001c*/ 	.word	0xfffffffc


//--------------------- .text._Z24optimNeighborhoodDensityPiS_P13optimTreeNodeS_S_iiS_ --------------------------
	.section	.text._Z24optimNeighborhoodDensityPiS_P13optimTreeNodeS_S_iiS_,"ax",@progbits
	.align	128
        .global         _Z24optimNeighborhoodDensityPiS_P13optimTreeNodeS_S_iiS_
        .type           _Z24optimNeighborhoodDensityPiS_P13optimTreeNodeS_S_iiS_,@function
        .size           _Z24optimNeighborhoodDensityPiS_P13optimTreeNodeS_S_iiS_,(.L_x_223 - _Z24optimNeighborhoodDensityPiS_P13optimTreeNodeS_S_iiS_)
        .other          _Z24optimNeighborhoodDensityPiS_P13optimTreeNodeS_S_iiS_,@"STO_CUDA_ENTRY STV_DEFAULT"
_Z24optimNeighborhoodDensityPiS_P13optimTreeNodeS_S_iiS_:
.text._Z24optimNeighborhoodDensityPiS_P13optimTreeNodeS_S_iiS_:
[----:B------:R-:W-:Y:S08]  /*0000*/  LDC R1, c[0x0][0x37c] ;  /* 0x0000df00ff017b82 */ /* 0x000ff00000000800 */
[----:B------:R-:W0:Y:S01]  /*0010*/  LDC.64 R2, c[0x0][0x3a0] ;  /* 0x0000e800ff027b82 */ /* 0x000e220000000a00 */
[----:B------:R-:W0:Y:S02]  /*0020*/  LDCU.64 UR6, c[0x0][0x358] ;  /* 0x00006b00ff0677ac */ /* 0x000e240008000a00 */
[----:B0-----:R-:W2:Y:S05]  /*0030*/  LDG.E R5, desc[UR6][R2.64] ;  /* 0x0000000602057981 */ /* 0x001eaa000c1e1900 */
[----:B------:R-:W0:Y:S01]  /*0040*/  S2UR UR4, SR_CTAID.X ;  /* 0x00000000000479c3 */ /* 0x000e220000002500 */
[----:B------:R-:W0:Y:S07]  /*0050*/  S2R R0, SR_TID.X ;  /* 0x0000000000007919 */ /* 0x000e2e0000002100 */
[----:B------:R-:W0:Y:S02]  /*0060*/  LDC R7, c[0x0][0x360] ;  /* 0x0000d800ff077b82 */ /* 0x000e240000000800 */
[----:B0-----:R-:W-:Y:S01]  /*0070*/  IMAD R0, R7, UR4, R0 ;  /* 0x0000000407007c24 */ /* 0x001fe2000f8e0200 */
[----:B--2---:R-:W-:-:S13]  /*0080*/  ISETP.NE.AND P0, PT, R5, RZ, PT ;  /* 0x000000ff0500720c */ /* 0x004fda0003f05270 */
[----:B------:R-:W-:Y:S05]  /*0090*/  @P0 BRA `(.L_x_0) ;  /* 0x0000000c005c0947 */ /* 0x000fea0003800000 */
[----:B------:R-:W0:Y:S02]  /*00a0*/  LDCU UR4, c[0x0][0x3ac] ;  /* 0x00007580ff0477ac */ /* 0x000e240008000800 */
[----:B0-----:R-:W-:-:S13]  /*00b0*/  ISETP.GE.AND P0, PT, R0, UR4, PT ;  /* 0x0000000400007c0c */ /* 0x001fda000bf06270 */
[----:B------:R-:W-:Y:S05]  /*00c0*/  @P0 EXIT ;  /* 0x000000000000094d */ /* 0x000fea0003800000 */
[----:B------:R-:W0:Y:S02]  /*00d0*/  LDC.64 R6, c[0x0][0x390] ;  /* 0x0000e400ff067b82 */ /* 0x000e240000000a00 */
[----:B0-----:R-:W2:Y:S01]  /*00e0*/  LDG.E R6, desc[UR6][R6.64+0x10] ;  /* 0x0000100606067981 */ /* 0x001ea2000c1e1900 */
[----:B------:R-:W-:Y:S01]  /*00f0*/  IMAD.MOV.U32 R8, RZ, RZ, RZ ;  /* 0x000000ffff087224 */ /* 0x000fe200078e00ff */
[----:B--2---:R-:W-:-:S13]  /*0100*/  ISETP.NE.AND P0, PT, R6, RZ, PT ;  /* 0x000000ff0600720c */ /* 0x004fda0003f05270 */
[----:B------:R-:W-:Y:S05]  /*0110*/  @!P0 BRA `(.L_x_1) ;  /* 0x0000000c002c8947 */ /* 0x000fea0003800000 */
[----:B------:R-:W0:Y:S02]  /*0120*/  LDCU UR4, c[0x0][0x3a8] ;  /* 0x00007500ff0477ac */ /* 0x000e240008000800 */
[----:B0-----:R-:W-:Y:S02]  /*0130*/  UISETP.GT.AND UP0, UPT, UR4, URZ, UPT ;  /* 0x000000ff0400728c */ /* 0x001fe4000bf04270 */
[----:B------:R-:W-:-:S04]  /*0140*/  IMAD R5, R0, UR4, RZ ;  /* 0x0000000400057c24 */ /* 0x000fc8000f8e02ff */
[----:B------:R-:W-:-:S03]  /*0150*/  VIADD R7, R5, 0xffffffff ;  /* 0xffffffff05077836 */ /* 0x000fc60000000000 */
[----:B------:R-:W-:Y:S05]  /*0160*/  BRA.U UP0, `(.L_x_2) ;  /* 0x0000000500f87547 */ /* 0x000fea000b800000 */
[----:B------:R-:W-:Y:S01]  /*0170*/  BSSY.RECONVERGENT B1, `(.L_x_3) ;  /* 0x000007c000017945 */ /* 0x000fe20003800200 */
[----:B------:R-:W-:-:S07]  /*0180*/  CS2R R8, SRZ ;  /* 0x0000000000087805 */ /* 0x000fce000001ff00 */
.L_x_17:
[----:B0-----:R-:W0:Y:S02]  /*0190*/  LDC.64 R2, c[0x0][0x390] ;  /* 0x0000e400ff027b82 */ /* 0x001e240000000a00 */
[----:B0-----:R-:W-:-:S05]  /*01a0*/  IMAD.WIDE R2, R9, 0x18, R2 ;  /* 0x0000001809027825 */ /* 0x001fca00078e0202 */
[----:B------:R-:W2:Y:S04]  /*01b0*/  LDG.E R9, desc[UR6][R2.64+0xc] ;  /* 0x00000c0602097981 */ /* 0x000ea8000c1e1900 */
[----:B------:R0:W5:Y:S01]  /*01c0*/  LDG.E R10, desc[UR6][R2.64+0x14] ;  /* 0x00001406020a7981 */ /* 0x000162000c1e1900 */
[----:B------:R-:W-:Y:S01]  /*01d0*/  BSSY.RECONVERGENT B0, `(.L_x_4) ;  /* 0x0000061000007945 */ /* 0x000fe20003800200 */
[----:B--2---:R-:W-:-:S13]  /*01e0*/  ISETP.NE.AND P0, PT, R9, -0x1, PT ;  /* 0xffffffff0900780c */ /* 0x004fda0003f05270 */
[----:B0-----:R-:W-:Y:S05]  /*01f0*/  @P0 BRA `(.L_x_5) ;  /* 0x0000000400780947 */ /* 0x001fea0003800000 */
[----:B------:R-:W2:Y:S04]  /*0200*/  LDG.E R11, desc[UR6][R2.64+0x4] ;  /* 0x00000406020b7981 */ /* 0x000ea8000c1e1900 */
[----:B------:R-:W2:Y:S02]  /*0210*/  LDG.E R4, desc[UR6][R2.64+0x8] ;  /* 0x0000080602047981 */ /* 0x000ea4000c1e1900 */
[----:B--2---:R-:W-:-:S13]  /*0220*/  ISETP.GE.AND P0, PT, R4, R11, PT ;  /* 0x0000000b0400720c */ /* 0x004fda0003f06270 */
[----:B------:R-:W-:Y:S05]  /*0230*/  @!P0 BRA `(.L_x_5) ;  /* 0x0000000400688947 */ /* 0x000fea0003800000 */
[----:B------:R-:W-:Y:S01]  /*0240*/  IMAD.IADD R4, R4, 0x1, -R11 ;  /* 0x0000000104047824 */ /* 0x000fe200078e0a0b */
[----:B------:R-:W-:Y:S03]  /*0250*/  BSSY.RECONVERGENT B2, `(.L_x_6) ;  /* 0x0000026000027945 */ /* 0x000fe60003800200 */
[C---:B------:R-:W-:Y:S01]  /*0260*/  VIADD R12, R4.reuse, 0x1 ;  /* 0x00000001040c7836 */ /* 0x040fe20000000000 */
[----:B------:R-:W-:-:S04]  /*0270*/  ISETP.GE.U32.AND P0, PT, R4, 0xf, PT ;  /* 0x0000000f0400780c */ /* 0x000fc80003f06070 */
[----:B------:R-:W-:-:S04]  /*0280*/  LOP3.LUT R26, R12, 0xf, RZ, 0xc0, !PT ;  /* 0x0000000f0c1a7812 */ /* 0x000fc800078ec0ff */
[----:B------:R-:W-:-:S05]  /*0290*/  ISETP.NE.AND P1, PT, R26, RZ, PT ;  /* 0x000000ff1a00720c */ /* 0x000fca0003f25270 */
[----:B------:R-:W-:Y:S08]  /*02a0*/  @!P0 BRA `(.L_x_7) ;  /* 0x0000000000808947 */ /* 0x000ff00003800000 */
[----:B------:R-:W-:Y:S01]  /*02b0*/  LOP3.LUT R14, R12, 0xfffffff0, RZ, 0xc0, !PT ;  /* 0xfffffff00c0e7812 */ /* 0x000fe200078ec0ff */
[----:B------:R-:W-:-:S07]  /*02c0*/  IMAD.MOV.U32 R13, RZ, RZ, RZ ;  /* 0x000000ffff0d7224 */ /* 0x000fce00078e00ff */
.L_x_8:
[----:B------:R-:W0:Y:S02]  /*02d0*/  LDC.64 R4, c[0x0][0x388] ;  /* 0x0000e200ff047b82 */ /* 0x000e240000000a00 */
[----:B0-----:R-:W-:-:S05]  /*02e0*/  IMAD.WIDE R4, R11, 0x4, R4 ;  /* 0x000000040b047825 */ /* 0x001fca00078e0204 */
[----:B------:R-:W2:Y:S04]  /*02f0*/  LDG.E R21, desc[UR6][R4.64] ;  /* 0x0000000604157981 */ /* 0x000ea8000c1e1900 */
[----:B------:R-:W2:Y:S04]  /*0300*/  LDG.E R22, desc[UR6][R4.64+0x4] ;  /* 0x0000040604167981 */ /* 0x000ea8000c1e1900 */
[----:B------:R-:W3:Y:S04]  /*0310*/  LDG.E R23, desc[UR6][R4.64+0x8] ;  /* 0x0000080604177981 */ /* 0x000ee8000c1e1900 */
[----:B------:R-:W3:Y:S04]  /*0320*/  LDG.E R24, desc[UR6][R4.64+0xc] ;  /* 0x00000c0604187981 */ /* 0x000ee8000c1e1900 */
[----:B------:R-:W4:Y:S04]  /*0330*/  LDG.E R16, desc[UR6][R4.64+0x10] ;  /* 0x0000100604107981 */ /* 0x000f28000c1e1900 */
[----:B------:R-:W4:Y:S04]  /*0340*/  LDG.E R17, desc[UR6][R4.64+0x14] ;  /* 0x0000140604117981 */ /* 0x000f28000c1e1900 */
[----:B------:R-:W4:Y:S04]  /*0350*/  LDG.E R15, desc[UR6][R4.64+0x18] ;  /* 0x00001806040f7981 */ /* 0x000f28000c1e1900 */
[----:B------:R-:W4:Y:S04]  /*0360*/  LDG.E R20, desc[UR6][R4.64+0x1c] ;  /* 0x00001c0604147981 */ /* 0x000f28000c1e1900 */
[----:B------:R-:W4:Y:S04]  /*0370*/  LDG.E R19, desc[UR6][R4.64+0x20] ;  /* 0x0000200604137981 */ /* 0x000f28000c1e1900 */
[----:B------:R-:W4:Y:S04]  /*0380*/  LDG.E R18, desc[UR6][R4.64+0x24] ;  /* 0x0000240604127981 */ /* 0x000f28000c1e1900 */
[----:B------:R-:W4:Y:S01]  /*0390*/  LDG.E R25, desc[UR6][R4.64+0x3c] ;  /* 0x00003c0604197981 */ /* 0x000f22000c1e1900 */
[----:B--2---:R-:W-:-:S03]  /*03a0*/  IADD3 R22, PT, PT, R22, R21, R8 ;  /* 0x0000001516167210 */ /* 0x004fc60007ffe008 */
[----:B------:R-:W2:Y:S04]  /*03b0*/  LDG.E R21, desc[UR6][R4.64+0x28] ;  /* 0x0000280604157981 */ /* 0x000ea8000c1e1900 */
[----:B------:R-:W2:Y:S01]  /*03c0*/  LDG.E R8, desc[UR6][R4.64+0x2c] ;  /* 0x00002c0604087981 */ /* 0x000ea2000c1e1900 */
[----:B---3--:R-:W-:-:S03]  /*03d0*/  IADD3 R27, PT, PT, R24, R23, R22 ;  /* 0x00000017181b7210 */ /* 0x008fc60007ffe016 */
[----:B------:R-:W3:Y:S04]  /*03e0*/  LDG.E R24, desc[UR6][R4.64+0x30] ;  /* 0x0000300604187981 */ /* 0x000ee8000c1e1900 */
[----:B------:R-:W3:Y:S04]  /*03f0*/  LDG.E R23, desc[UR6][R4.64+0x34] ;  /* 0x0000340604177981 */ /* 0x000ee8000c1e1900 */
[----:B------:R-:W3:Y:S01]  /*0400*/  LDG.E R22, desc[UR6][R4.64+0x38] ;  /* 0x0000380604167981 */ /* 0x000ee2000c1e1900 */
[----:B----4-:R-:W-:Y:S01]  /*0410*/  IADD3 R16, PT, PT, R17, R16, R27 ;  /* 0x0000001011107210 */ /* 0x010fe20007ffe01b */
[----:B------:R-:W-:-:S03]  /*0420*/  VIADD R13, R13, 0x10 ;  /* 0x000000100d0d7836 */ /* 0x000fc60000000000 */
[----:B------:R-:W-:Y:S02]  /*0430*/  IADD3 R15, PT, PT, R20, R15, R16 ;  /* 0x0000000f140f7210 */ /* 0x000fe40007ffe010 */
[----:B------:R-:W-:Y:S02]  /*0440*/  ISETP.NE.AND P0, PT, R13, R14, PT ;  /* 0x0000000e0d00720c */ /* 0x000fe40003f05270 */
[----:B------:R-:W-:Y:S01]  /*0450*/  IADD3 R15, PT, PT, R18, R19, R15 ;  /* 0x00000013120f7210 */ /* 0x000fe20007ffe00f */
[----:B------:R-:W-:-:S03]  /*0460*/  VIADD R11, R11, 0x10 ;  /* 0x000000100b0b7836 */ /* 0x000fc60000000000 */
[----:B--2---:R-:W-:-:S04]  /*0470*/  IADD3 R8, PT, PT, R8, R21, R15 ;  /* 0x0000001508087210 */ /* 0x004fc80007ffe00f */
[----:B---3--:R-:W-:-:S04]  /*0480*/  IADD3 R8, PT, PT, R23, R24, R8 ;  /* 0x0000001817087210 */ /* 0x008fc80007ffe008 */
[----:B------:R-:W-:Y:S01]  /*0490*/  IADD3 R8, PT, PT, R25, R22, R8 ;  /* 0x0000001619087210 */ /* 0x000fe20007ffe008 */
[----:B------:R-:W-:Y:S06]  /*04a0*/  @P0 BRA `(.L_x_8) ;  /* 0xfffffffc00880947 */ /* 0x000fec000383ffff */
.L_x_7:
[----:B------:R-:W-:Y:S05]  /*04b0*/  BSYNC.RECONVERGENT B2 ;  /* 0x0000000000027941 */ /* 0x000fea0003800200 */
.L_x_6:
[----:B------:R-:W-:Y:S05]  /*04c0*/  @!P1 BRA `(.L_x_5) ;  /* 0x0000000000c49947 */ /* 0x000fea0003800000 */
[----:B------:R-:W-:Y:S01]  /*04d0*/  ISETP.GE.U32.AND P0, PT, R26, 0x8, PT ;  /* 0x000000081a00780c */ /* 0x000fe20003f06070 */
[----:B------:R-:W-:Y:S01]  /*04e0*/  BSSY.RECONVERGENT B2, `(.L_x_9) ;  /* 0x0000013000027945 */ /* 0x000fe20003800200 */
[----:B------:R-:W-:-:S04]  /*04f0*/  LOP3.LUT R21, R12, 0x7, RZ, 0xc0, !PT ;  /* 0x000000070c157812 */ /* 0x000fc800078ec0ff */
[----:B------:R-:W-:-:S07]  /*0500*/  ISETP.NE.AND P1, PT, R21, RZ, PT ;  /* 0x000000ff1500720c */ /* 0x000fce0003f25270 */
[----:B------:R-:W-:Y:S06]  /*0510*/  @!P0 BRA `(.L_x_10) ;  /* 0x00000000003c8947 */ /* 0x000fec0003800000 */
        /* <DEDUP_REMOVED lines=9> */
[----:B------:R-:W4:Y:S01]  /*05b0*/  LDG.E R19, desc[UR6][R4.64+0x1c] ;  /* 0x00001c0604137981 */ /* 0x000f22000c1e1900 */
[----:B------:R-:W-:Y:S01]  /*05c0*/  VIADD R11, R11, 0x8 ;  /* 0x000000080b0b7836 */ /* 0x000fe20000000000 */
[----:B--2---:R-:W-:-:S04]  /*05d0*/  IADD3 R13, PT, PT, R14, R13, R8 ;  /* 0x0000000d0e0d7210 */ /* 0x004fc80007ffe008 */
[----:B---3--:R-:W-:-:S04]  /*05e0*/  IADD3 R13, PT, PT, R15, R16, R13 ;  /* 0x000000100f0d7210 */ /* 0x008fc80007ffe00d */
[----:B----4-:R-:W-:-:S04]  /*05f0*/  IADD3 R13, PT, PT, R17, R18, R13 ;  /* 0x00000012110d7210 */ /* 0x010fc80007ffe00d */
[----:B------:R-:W-:-:S07]  /*0600*/  IADD3 R8, PT, PT, R19, R20, R13 ;  /* 0x0000001413087210 */ /* 0x000fce0007ffe00d */
.L_x_10:
[----:B------:R-:W-:Y:S05]  /*0610*/  BSYNC.RECONVERGENT B2 ;  /* 0x0000000000027941 */ /* 0x000fea0003800200 */
.L_x_9:
        /* <DEDUP_REMOVED lines=11> */
[----:B------:R-:W3:Y:S01]  /*06d0*/  LDG.E R16, desc[UR6][R4.64+0xc] ;  /* 0x00000c0604107981 */ /* 0x000ee2000c1e1900 */
[----:B------:R-:W-:Y:S01]  /*06e0*/  VIADD R11, R11, 0x4 ;  /* 0x000000040b0b7836 */ /* 0x000fe20000000000 */
[----:B--2---:R-:W-:-:S04]  /*06f0*/  IADD3 R8, PT, PT, R14, R13, R8 ;  /* 0x0000000d0e087210 */ /* 0x004fc80007ffe008 */
[----:B---3--:R-:W-:-:S07]  /*0700*/  IADD3 R8, PT, PT, R16, R15, R8 ;  /* 0x0000000f10087210 */ /* 0x008fce0007ffe008 */
.L_x_12:
[----:B------:R-:W-:Y:S05]  /*0710*/  BSYNC.RECONVERGENT B2 ;  /* 0x0000000000027941 */ /* 0x000fea0003800200 */
.L_x_11:
[----:B------:R-:W-:Y:S05]  /*0720*/  @!P1 BRA `(.L_x_5) ;  /* 0x00000000002c9947 */ /* 0x000fea0003800000 */
[----:B------:R-:W0:Y:S02]  /*0730*/  LDC.64 R4, c[0x0][0x388] ;  /* 0x0000e200ff047b82 */ /* 0x000e240000000a00 */
[----:B0-----:R-:W-:-:S05]  /*0740*/  IMAD.WIDE R4, R11, 0x4, R4 ;  /* 0x000000040b047825 */ /* 0x001fca00078e0204 */
[----:B------:R-:W2:Y:S01]  /*0750*/  LDG.E R11, desc[UR6][R4.64] ;  /* 0x00000006040b7981 */ /* 0x000ea2000c1e1900 */
[----:B------:R-:W-:Y:S01]  /*0760*/  ISETP.NE.AND P0, PT, R12, 0x1, PT ;  /* 0x000000010c00780c */ /* 0x000fe20003f05270 */
[----:B--2---:R-:W-:-:S12]  /*0770*/  IMAD.IADD R8, R8, 0x1, R11 ;  /* 0x0000000108087824 */ /* 0x004fd800078e020b */
[----:B------:R-:W-:Y:S05]  /*0780*/  @!P0 BRA `(.L_x_5) ;  /* 0x0000000000148947 */ /* 0x000fea0003800000 */
[----:B------:R-:W-:Y:S01]  /*0790*/  ISETP.NE.AND P0, PT, R12, 0x2, PT ;  /* 0x000000020c00780c */ /* 0x000fe20003f05270 */
[----:B------:R-:W2:-:S12]  /*07a0*/  LDG.E R11, desc[UR6][R4.64+0x4] ;  /* 0x00000406040b7981 */ /* 0x000e98000c1e1900 */
[----:B------:R-:W3:Y:S01]  /*07b0*/  @P0 LDG.E R13, desc[UR6][R4.64+0x8] ;  /* 0x00000806040d0981 */ /* 0x000ee2000c1e1900 */
[----:B--2---:R-:W-:-:S04]  /*07c0*/  IMAD.IADD R8, R8, 0x1, R11 ;  /* 0x0000000108087824 */ /* 0x004fc800078e020b */
[----:B---3--:R-:W-:-:S07]  /*07d0*/  @P0 IMAD.IADD R8, R8, 0x1, R13 ;  /* 0x0000000108080824 */ /* 0x008fce00078e020d */
.L_x_5:
[----:B------:R-:W-:Y:S05]  /*07e0*/  BSYNC.RECONVERGENT B0 ;  /* 0x0000000000007941 */ /* 0x000fea0003800200 */
.L_x_4:
[----:B------:R-:W-:Y:S01]  /*07f0*/  ISETP.NE.AND P0, PT, R9, -0x1, PT ;  /* 0xffffffff0900780c */ /* 0x000fe20003f05270 */
[----:B------:R-:W-:Y:S04]  /*0800*/  BSSY.RECONVERGENT B0, `(.L_x_13) ;  /* 0x000000f000007945 */ /* 0x000fe80003800200 */
[----:B------:R-:W-:Y:S08]  /*0810*/  BSSY.RELIABLE B2, `(.L_x_14) ;  /* 0x000000c000027945 */ /* 0x000ff00003800100 */
[----:B------:R-:W-:Y:S05]  /*0820*/  @!P0 BRA `(.L_x_15) ;  /* 0x0000000000288947 */ /* 0x000fea0003800000 */
[----:B------:R-:W0:Y:S01]  /*0830*/  LDC.64 R4, c[0x0][0x398] ;  /* 0x0000e600ff047b82 */ /* 0x000e220000000a00 */
[----:B-----5:R-:W-:-:S04]  /*0840*/  IMAD.IADD R11, R7, 0x1, R10 ;  /* 0x00000001070b7824 */ /* 0x020fc800078e020a */
[----:B0-----:R-:W-:Y:S02]  /*0850*/  IMAD.WIDE R4, R11, 0x4, R4 ;  /* 0x000000040b047825 */ /* 0x001fe400078e0204 */
[----:B------:R-:W2:Y:S04]  /*0860*/  LDG.E R11, desc[UR6][R2.64] ;  /* 0x00000006020b7981 */ /* 0x000ea8000c1e1900 */
[----:B------:R-:W2:Y:S02]  /*0870*/  LDG.E R4, desc[UR6][R4.64] ;  /* 0x0000000604047981 */ /* 0x000ea4000c1e1900 */
[----:B--2---:R-:W-:-:S05]  /*0880*/  IMAD.IADD R11, R4, 0x1, -R11 ;  /* 0x00000001040b7824 */ /* 0x004fca00078e0a0b */
[----:B------:R-:W-:-:S04]  /*0890*/  IABS R10, R11 ;  /* 0x0000000b000a7213 */ /* 0x000fc80000000000 */
[----:B------:R-:W-:-:S13]  /*08a0*/  ISETP.GE.AND P0, PT, R10, 0x2, PT ;  /* 0x000000020a00780c */ /* 0x000fda0003f06270 */
[----:B------:R-:W-:Y:S05]  /*08b0*/  @!P0 BREAK.RELIABLE B2 ;  /* 0x0000000000028942 */ /* 0x000fea0003800100 */
[----:B------:R-:W-:Y:S05]  /*08c0*/  @!P0 BRA `(.L_x_16) ;  /* 0x0000000000088947 */ /* 0x000fea0003800000 */
.L_x_15:
[----:B------:R-:W-:Y:S05]  /*08d0*/  BSYNC.RELIABLE B2 ;  /* 0x0000000000027941 */ /* 0x000fea0003800100 */
.L_x_14:
[----:B------:R0:W5:Y:S02]  /*08e0*/  LDG.E R9, desc[UR6][R2.64+0x10] ;  /* 0x0000100602097981 */ /* 0x000164000c1e1900 */
.L_x_16:
[----:B------:R-:W-:Y:S05]  /*08f0*/  BSYNC.RECONVERGENT B0 ;  /* 0x0000000000007941 */ /* 0x000fea0003800200 */
.L_x_13:
[C---:B-----5:R-:W-:Y:S02]  /*0900*/  ISETP.NE.AND P0, PT, R9.reuse, R6, PT ;  /* 0x000000060900720c */ /* 0x060fe40003f05270 */
[----:B------:R-:W-:-:S13]  /*0910*/  ISETP.NE.AND P1, PT, R9, -0x1, PT ;  /* 0xffffffff0900780c */ /* 0x000fda0003f25270 */
[----:B------:R-:W-:Y:S05]  /*0920*/  @P0 BRA P1, `(.L_x_17) ;  /* 0xfffffff800180947 */ /* 0x000fea000083ffff */
[----:B------:R-:W-:Y:S05]  /*0930*/  BSYNC.RECONVERGENT B1 ;  /* 0x0000000000017941 */ /* 0x000fea0003800200 */
.L_x_3:
[----:B------:R-:W-:Y:S05]  /*0940*/  BRA `(.L_x_1) ;  /* 0x0000000400207947 */ /* 0x000fea0003800000 */
.L_x_2:
[----:B------:R-:W0:Y:S01]  /*0950*/  LDC.64 R2, c[0x0][0x398] ;  /* 0x0000e600ff027b82 */ /* 0x000e220000000a00 */
[----:B------:R-:W-:Y:S01]  /*0960*/  BSSY.RECONVERGENT B0, `(.L_x_1) ;  /* 0x0000046000007945 */ /* 0x000fe20003800200 */
[----:B------:R-:W-:Y:S01]  /*0970*/  CS2R R8, SRZ ;  /* 0x0000000000087805 */ /* 0x000fe2000001ff00 */
[----:B------:R-:W-:Y:S01]  /*0980*/  UIADD3 UR4, UPT, UPT, -UR4, URZ, URZ ;  /* 0x000000ff04047290 */ /* 0x000fe2000fffe1ff */
[----:B0-----:R-:W-:-:S11]  /*0990*/  IMAD.WIDE R2, R5, 0x4, R2 ;  /* 0x0000000405027825 */ /* 0x001fd600078e0202 */
.L_x_29:
        /* <DEDUP_REMOVED lines=9> */
[----:B--2---:R-:W-:-:S13]  /*0a30*/  ISETP.GT.AND P0, PT, R12, R11, PT ;  /* 0x0000000b0c00720c */ /* 0x004fda0003f04270 */
[----:B------:R-:W-:Y:S05]  /*0a40*/  @P0 BRA `(.L_x_19) ;  /* 0x0000000000880947 */ /* 0x000fea0003800000 */
.L_x_24:
[----:B------:R-:W0:Y:S01]  /*0a50*/  LDC.64 R14, c[0x0][0x398] ;  /* 0x0000e600ff0e7b82 */ /* 0x000e220000000a00 */
[----:B------:R-:W1:Y:S01]  /*0a60*/  LDCU UR5, c[0x0][0x3a8] ;  /* 0x00007500ff0577ac */ /* 0x000e620008000800 */
[----:B------:R-:W-:Y:S04]  /*0a70*/  BSSY.RECONVERGENT B2, `(.L_x_20) ;  /* 0x000001c000027945 */ /* 0x000fe80003800200 */
[----:B------:R-:W-:Y:S01]  /*0a80*/  BSSY.RELIABLE B3, `(.L_x_21) ;  /* 0x0000016000037945 */ /* 0x000fe20003800100 */
[----:B------:R-:W-:Y:S02]  /*0a90*/  IMAD.MOV.U32 R16, RZ, RZ, R2 ;  /* 0x000000ffff107224 */ /* 0x000fe400078e0002 */
[----:B------:R-:W-:Y:S02]  /*0aa0*/  IMAD.MOV.U32 R17, RZ, RZ, R3 ;  /* 0x000000ffff117224 */ /* 0x000fe400078e0003 */
[----:B------:R-:W-:-:S02]  /*0ab0*/  IMAD.U32 R19, RZ, RZ, UR4 ;  /* 0x00000004ff137e24 */ /* 0x000fc4000f8e00ff */
[----:B-1----:R-:W-:-:S04]  /*0ac0*/  IMAD R13, R12, UR5, RZ ;  /* 0x000000050c0d7c24 */ /* 0x002fc8000f8e02ff */
[----:B0-----:R-:W-:-:S04]  /*0ad0*/  IMAD.WIDE R14, R13, 0x4, R14 ;  /* 0x000000040d0e7825 */ /* 0x001fc800078e020e */
[----:B------:R-:W-:-:S07]  /*0ae0*/  IMAD.MOV.U32 R18, RZ, RZ, R14 ;  /* 0x000000ffff127224 */ /* 0x000fce00078e000e */
.L_x_23:
[----:B------:R-:W-:Y:S01]  /*0af0*/  IMAD.MOV.U32 R14, RZ, RZ, R18 ;  /* 0x000000ffff0e7224 */ /* 0x000fe200078e0012 */
[----:B------:R-:W2:Y:S05]  /*0b00*/  LDG.E R13, desc[UR6][R16.64] ;  /* 0x00000006100d7981 */ /* 0x000eaa000c1e1900 */
[----:B------:R-:W2:Y:S02]  /*0b10*/  LDG.E R14, desc[UR6][R14.64] ;  /* 0x000000060e0e7981 */ /* 0x000ea4000c1e1900 */
[----:B--2---:R-:W-:-:S05]  /*0b20*/  IMAD.IADD R13, R13, 0x1, -R14 ;  /* 0x000000010d0d7824 */ /* 0x004fca00078e0a0e */
[----:B------:R-:W-:-:S04]  /*0b30*/  IABS R13, R13 ;  /* 0x0000000d000d7213 */ /* 0x000fc80000000000 */
[----:B------:R-:W-:-:S13]  /*0b40*/  ISETP.GT.AND P0, PT, R13, 0x1, PT ;  /* 0x000000010d00780c */ /* 0x000fda0003f04270 */
[----:B------:R-:W-:Y:S05]  /*0b50*/  @P0 BREAK.RELIABLE B3 ;  /* 0x0000000000030942 */ /* 0x000fea0003800100 */
[----:B------:R-:W-:Y:S05]  /*0b60*/  @P0 BRA `(.L_x_22) ;  /* 0x0000000000300947 */ /* 0x000fea0003800000 */
[----:B------:R-:W-:Y:S01]  /*0b70*/  VIADD R19, R19, 0x1 ;  /* 0x0000000113137836 */ /* 0x000fe20000000000 */
[----:B------:R-:W-:Y:S02]  /*0b80*/  IADD3 R18, P1, PT, R18, 0x4, RZ ;  /* 0x0000000412127810 */ /* 0x000fe40007f3e0ff */
[----:B------:R-:W-:Y:S02]  /*0b90*/  IADD3 R16, P2, PT, R16, 0x4, RZ ;  /* 0x0000000410107810 */ /* 0x000fe40007f5e0ff */
[----:B------:R-:W-:Y:S01]  /*0ba0*/  ISETP.NE.AND P0, PT, R19, RZ, PT ;  /* 0x000000ff1300720c */ /* 0x000fe20003f05270 */
[----:B------:R-:W-:Y:S02]  /*0bb0*/  IMAD.X R15, RZ, RZ, R15, P1 ;  /* 0x000000ffff0f7224 */ /* 0x000fe400008e060f */
[----:B------:R-:W-:-:S10]  /*0bc0*/  IMAD.X R17, RZ, RZ, R17, P2 ;  /* 0x000000ffff117224 */ /* 0x000fd400010e0611 */
[----:B------:R-:W-:Y:S05]  /*0bd0*/  @P0 BRA `(.L_x_23) ;  /* 0xfffffffc00c40947 */ /* 0x000fea000383ffff */
[----:B------:R-:W-:Y:S05]  /*0be0*/  BSYNC.RELIABLE B3 ;  /* 0x0000000000037941 */ /* 0x000fea0003800100 */
.L_x_21:
[----:B------:R-:W0:Y:S02]  /*0bf0*/  LDC.64 R14, c[0x0][0x388] ;  /* 0x0000e200ff0e7b82 */ /* 0x000e240000000a00 */
[----:B0-----:R-:W-:-:S06]  /*0c00*/  IMAD.WIDE R14, R12, 0x4, R14 ;  /* 0x000000040c0e7825 */ /* 0x001fcc00078e020e */
[----:B------:R-:W2:Y:S02]  /*0c10*/  LDG.E R15, desc[UR6][R14.64] ;  /* 0x000000060e0f7981 */ /* 0x000ea4000c1e1900 */
[----:B--2---:R-:W-:-:S07]  /*0c20*/  IMAD.IADD R8, R8, 0x1, R15 ;  /* 0x0000000108087824 */ /* 0x004fce00078e020f */
.L_x_22:
[----:B------:R-:W-:Y:S05]  /*0c30*/  BSYNC.RECONVERGENT B2 ;  /* 0x0000000000027941 */ /* 0x000fea0003800200 */
.L_x_20:
[C---:B------:R-:W-:Y:S01]  /*0c40*/  ISETP.NE.AND P0, PT, R12.reuse, R11, PT ;  /* 0x0000000b0c00720c */ /* 0x040fe20003f05270 */
[----:B------:R-:W-:-:S12]  /*0c50*/  VIADD R12, R12, 0x1 ;  /* 0x000000010c0c7836 */ /* 0x000fd80000000000 */
[----:B------:R-:W-:Y:S05]  /*0c60*/  @P0 BRA `(.L_x_24) ;  /* 0xfffffffc00780947 */ /* 0x000fea000383ffff */
.L_x_19:
[----:B------:R-:W-:Y:S05]  /*0c70*/  BSYNC.RECONVERGENT B1 ;  /* 0x0000000000017941 */ /* 0x000fea0003800200 */
.L_x_18:
        /* <DEDUP_REMOVED lines=14> */
.L_x_27:
[----:B------:R-:W-:Y:S05]  /*0d60*/  BSYNC.RELIABLE B2 ;  /* 0x0000000000027941 */ /* 0x000fea0003800100 */
.L_x_26:
[----:B------:R0:W5:Y:S02]  /*0d70*/  LDG.E R9, desc[UR6][R4.64+0x10] ;  /* 0x0000100604097981 */ /* 0x000164000c1e1900 */
.L_x_28:
[----:B------:R-:W-:Y:S05]  /*0d80*/  BSYNC.RECONVERGENT B1 ;  /* 0x0000000000017941 */ /* 0x000fea0003800200 */
.L_x_25:
[C---:B-----5:R-:W-:Y:S02]  /*0d90*/  ISETP.NE.AND P0, PT, R9.reuse, R6, PT ;  /* 0x000000060900720c */ /* 0x060fe40003f05270 */
[----:B------:R-:W-:-:S13]  /*0da0*/  ISETP.NE.AND P1, PT, R9, -0x1, PT ;  /* 0xffffffff0900780c */ /* 0x000fda0003f25270 */
[----:B------:R-:W-:Y:S05]  /*0db0*/  @P0 BRA P1, `(.L_x_29) ;  /* 0xfffffff800f80947 */ /* 0x000fea000083ffff */
[----:B------:R-:W-:Y:S05]  /*0dc0*/  BSYNC.RECONVERGENT B0 ;  /* 0x0000000000007941 */ /* 0x000fea0003800200 */
.L_x_1:
[----:B0-----:R-:W0:Y:S02]  /*0dd0*/  LDC.64 R2, c[0x0][0x380] ;  /* 0x0000e000ff027b82 */ /* 0x001e240000000a00 */
[----:B0-----:R-:W-:-:S05]  /*0de0*/  IMAD.WIDE R2, R0, 0x4, R2 ;  /* 0x0000000400027825 */ /* 0x001fca00078e0202 */
[----:B------:R-:W-:Y:S01]  /*0df0*/  REDG.E.ADD.STRONG.GPU desc[UR6][R2.64], R8 ;  /* 0x000000080200798e */ /* 0x000fe2000c12e106 */
[----:B------:R-:W-:Y:S05]  /*0e00*/  EXIT ;  /* 0x000000000000794d */ /* 0x000fea0003800000 */
.L_x_0:
[----:B------:R-:W0:Y:S02]  /*0e10*/  LDCU UR4, c[0x0][0x3ac] ;  /* 0x00007580ff0477ac */ /* 0x000e240008000800 */
[----:B0-----:R-:W-:-:S05]  /*0e20*/  IMAD R3, R5, UR4, RZ ;  /* 0x0000000405037c24 */ /* 0x001fca000f8e02ff */
[----:B------:R-:W-:-:S13]  /*0e30*/  ISETP.GE.AND P0, PT, R0, R3, PT ;  /* 0x000000030000720c */ /* 0x000fda0003f06270 */
[----:B------:R-:W-:Y:S05]  /*0e40*/  @P0 EXIT ;  /* 0x000000000000094d */ /* 0x000fea0003800000 */
[----:B------:R-:W-:Y:S02]  /*0e50*/  IABS R7, R5 ;  /* 0x0000000500077213 */ /* 0x000fe40000000000 */
[----:B------:R-:W-:Y:S02]  /*0e60*/  IABS R8, R0 ;  /* 0x0000000000087213 */ /* 0x000fe40000000000 */
[----:B------:R-:W0:Y:S08]  /*0e70*/  I2F.RP R4, R7 ;  /* 0x0000000700047306 */ /* 0x000e300000209400 */
[----:B0-----:R-:W0:Y:S02]  /*0e80*/  MUFU.RCP R4, R4 ;  /* 0x0000000400047308 */ /* 0x001e240000001000 */
[----:B0-----:R-:W-:-:S06]  /*0e90*/  VIADD R2, R4, 0xffffffe ;  /* 0x0ffffffe04027836 */ /* 0x001fcc0000000000 */
[----:B------:R0:W1:Y:S02]  /*0ea0*/  F2I.FTZ.U32.TRUNC.NTZ R3, R2 ;  /* 0x0000000200037305 */ /* 0x000064000021f000 */
[----:B0-----:R-:W-:Y:S02]  /*0eb0*/  IMAD.MOV.U32 R2, RZ, RZ, RZ ;  /* 0x000000ffff027224 */ /* 0x001fe400078e00ff */
[----:B-1----:R-:W-:-:S04]  /*0ec0*/  IMAD.MOV R6, RZ, RZ, -R3 ;  /* 0x000000ffff067224 */ /* 0x002fc800078e0a03 */
[----:B------:R-:W-:Y:S01]  /*0ed0*/  IMAD R9, R6, R7, RZ ;  /* 0x0000000706097224 */ /* 0x000fe200078e02ff */
[----:B------:R-:W-:-:S03]  /*0ee0*/  IABS R6, R5 ;  /* 0x0000000500067213 */ /* 0x000fc60000000000 */
[----:B------:R-:W-:-:S04]  /*0ef0*/  IMAD.HI.U32 R3, R3, R9, R2 ;  /* 0x0000000903037227 */ /* 0x000fc800078e0002 */
[----:B------:R-:W-:Y:S02]  /*0f00*/  IMAD.MOV R9, RZ, RZ, -R6 ;  /* 0x000000ffff097224 */ /* 0x000fe400078e0a06 */
[----:B------:R-:W-:-:S04]  /*0f10*/  IMAD.HI.U32 R6, R3, R8, RZ ;  /* 0x0000000803067227 */ /* 0x000fc800078e00ff */
[----:B------:R-:W-:-:S05]  /*0f20*/  IMAD R2, R6, R9, R8 ;  /* 0x0000000906027224 */ /* 0x000fca00078e0208 */
[----:B------:R-:W-:-:S13]  /*0f30*/  ISETP.GT.U32.AND P1, PT, R7, R2, PT ;  /* 0x000000020700720c */ /* 0x000fda0003f24070 */
[----:B------:R-:W-:Y:S02]  /*0f40*/  @!P1 IMAD.IADD R2, R2, 0x1, -R7 ;  /* 0x0000000102029824 */ /* 0x000fe400078e0a07 */
[----:B------:R-:W-:-:S03]  /*0f50*/  @!P1 VIADD R6, R6, 0x1 ;  /* 0x0000000106069836 */ /* 0x000fc60000000000 */
[----:B------:R-:W-:Y:S02]  /*0f60*/  ISETP.GE.U32.AND P0, PT, R2, R7, PT ;  /* 0x000000070200720c */ /* 0x000fe40003f06070 */
[----:B------:R-:W-:-:S04]  /*0f70*/  LOP3.LUT R2, R0, R5, RZ, 0x3c, !PT ;  /* 0x0000000500027212 */ /* 0x000fc800078e3cff */
[----:B------:R-:W-:Y:S02]  /*0f80*/  ISETP.GE.AND P2, PT, R2, RZ, PT ;  /* 0x000000ff0200720c */ /* 0x000fe40003f46270 */
[----:B------:R-:W0:Y:S05]  /*0f90*/  LDC.64 R2, c[0x0][0x3b0] ;  /* 0x0000ec00ff027b82 */ /* 0x000e2a0000000a00 */
[----:B------:R-:W-:-:S06]  /*0fa0*/  @P0 VIADD R6, R6, 0x1 ;  /* 0x0000000106060836 */ /* 0x000fcc0000000000 */
[----:B------:R-:W-:-:S04]  /*0fb0*/  @!P2 IMAD.MOV R6, RZ, RZ, -R6 ;  /* 0x000000ffff06a224 */ /* 0x000fc800078e0a06 */
[----:B------:R-:W-:-:S04]  /*0fc0*/  IMAD.MOV R4, RZ, RZ, -R6 ;  /* 0x000000ffff047224 */ /* 0x000fc800078e0a06 */
[----:B------:R-:W-:-:S04]  /*0fd0*/  IMAD R5, R5, R4, R0 ;  /* 0x0000000405057224 */ /* 0x000fc800078e0200 */
[----:B0-----:R-:W-:Y:S02]  /*0fe0*/  IMAD.WIDE R2, R5, 0x4, R2 ;  /* 0x0000000405027825 */ /* 0x001fe400078e0202 */
[----:B------:R-:W0:Y:S03]  /*0ff0*/  LDC.64 R4, c[0x0][0x390] ;  /* 0x0000e400ff047b82 */ /* 0x000e260000000a00 */
[----:B------:R-:W0:Y:S02]  /*1000*/  LDG.E R7, desc[UR6][R2.64] ;  /* 0x0000000602077981 */ /* 0x000e24000c1e1900 */
[----:B0-----:R-:W-:-:S05]  /*1010*/  IMAD.WIDE R4, R7, 0x18, R4 ;  /* 0x0000001807047825 */ /* 0x001fca00078e0204 */
[----:B------:R-:W2:Y:S01]  /*1020*/  LDG.E R0, desc[UR6][R4.64+0x10] ;  /* 0x0000100604007981 */ /* 0x000ea2000c1e1900 */
[----:B------:R-:W-:Y:S01]  /*1030*/  BSSY.RECONVERGENT B1, `(.L_x_30) ;  /* 0x00000cb000017945 */ /* 0x000fe20003800200 */
[----:B------:R-:W-:Y:S01]  /*1040*/  IMAD.MOV.U32 R9, RZ, RZ, RZ ;  /* 0x000000ffff097224 */ /* 0x000fe200078e00ff */
[----:B--2---:R-:W-:-:S04]  /*1050*/  ISETP.NE.AND P0, PT, R7, R0, PT ;  /* 0x000000000700720c */ /* 0x004fc80003f05270 */
[----:B------:R-:W-:-:S13]  /*1060*/  ISETP.EQ.OR P0, PT, R7, -0x1, !P0 ;  /* 0xffffffff0700780c */ /* 0x000fda0004702670 */
[----:B------:R-:W-:Y:S05]  /*1070*/  @P0 BRA `(.L_x_31) ;  /* 0x0000000c00180947 */ /* 0x000fea0003800000 */
[----:B------:R-:W0:Y:S02]  /*1080*/  LDCU UR4, c[0x0][0x3a8] ;  /* 0x00007500ff0477ac */ /* 0x000e240008000800 */
[----:B0-----:R-:W-:Y:S02]  /*1090*/  UISETP.GT.AND UP0, UPT, UR4, URZ, UPT ;  /* 0x000000ff0400728c */ /* 0x001fe4000bf04270 */
[----:B------:R-:W-:-:S04]  /*10a0*/  IMAD R4, R6, UR4, RZ ;  /* 0x0000000406047c24 */ /* 0x000fc8000f8e02ff */
[----:B------:R-:W-:-:S03]  /*10b0*/  VIADD R8, R4, 0xffffffff ;  /* 0xffffffff04087836 */ /* 0x000fc60000000000 */
[----:B------:R-:W-:Y:S05]  /*10c0*/  BRA.U UP0, `(.L_x_32) ;  /* 0x0000000500f07547 */ /* 0x000fea000b800000 */
[----:B------:R-:W-:-:S07]  /*10d0*/  IMAD.MOV.U32 R9, RZ, RZ, RZ ;  /* 0x000000ffff097224 */ /* 0x000fce00078e00ff */
.L_x_46:
        /* <DEDUP_REMOVED lines=20> */
.L_x_37:
        /* <DEDUP_REMOVED lines=30> */
.L_x_36:
[----:B------:R-:W-:Y:S05]  /*1400*/  BSYNC.RECONVERGENT B2 ;  /* 0x0000000000027941 */ /* 0x000fea0003800200 */
.L_x_35:
        /* <DEDUP_REMOVED lines=21> */
.L_x_39:
[----:B------:R-:W-:Y:S05]  /*1560*/  BSYNC.RECONVERGENT B2 ;  /* 0x0000000000027941 */ /* 0x000fea0003800200 */
.L_x_38:
        /* <DEDUP_REMOVED lines=15> */
.L_x_41:
[----:B------:R-:W-:Y:S05]  /*1660*/  BSYNC.RECONVERGENT B2 ;  /* 0x0000000000027941 */ /* 0x000fea0003800200 */
.L_x_40:
        /* <DEDUP_REMOVED lines=12> */
.L_x_34:
[----:B------:R-:W-:Y:S05]  /*1730*/  BSYNC.RECONVERGENT B0 ;  /* 0x0000000000007941 */ /* 0x000fea0003800200 */
.L_x_33:
        /* <DEDUP_REMOVED lines=14> */
.L_x_44:
[----:B------:R-:W-:Y:S05]  /*1820*/  BSYNC.RELIABLE B2 ;  /* 0x0000000000027941 */ /* 0x000fea0003800100 */
.L_x_43:
[----:B------:R0:W5:Y:S02]  /*1830*/  LDG.E R7, desc[UR6][R2.64+0x10] ;  /* 0x0000100602077981 */ /* 0x000164000c1e1900 */
.L_x_45:
[----:B------:R-:W-:Y:S05]  /*1840*/  BSYNC.RECONVERGENT B0 ;  /* 0x0000000000007941 */ /* 0x000fea0003800200 */
.L_x_42:
[C---:B-----5:R-:W-:Y:S02]  /*1850*/  ISETP.NE.AND P0, PT, R7.reuse, R0, PT ;  /* 0x000000000700720c */ /* 0x060fe40003f05270 */
[----:B------:R-:W-:-:S13]  /*1860*/  ISETP.NE.AND P1, PT, R7, -0x1, PT ;  /* 0xffffffff0700780c */ /* 0x000fda0003f25270 */
[----:B------:R-:W-:Y:S05]  /*1870*/  @P0 BRA P1, `(.L_x_46) ;  /* 0xfffffff800180947 */ /* 0x000fea000083ffff */
[----:B------:R-:W-:Y:S05]  /*1880*/  BRA `(.L_x_31) ;  /* 0x0000000400147947 */ /* 0x000fea0003800000 */
.L_x_32:
[----:B------:R-:W-:Y:S01]  /*1890*/  SHF.R.S32.HI R16, RZ, 0x1f, R4 ;  /* 0x0000001fff107819 */ /* 0x000fe20000011404 */
[----:B------:R-:W-:-:S07]  /*18a0*/  IMAD.MOV.U32 R9, RZ, RZ, RZ ;  /* 0x000000ffff097224 */ /* 0x000fce00078e00ff */
.L_x_58:
        /* <DEDUP_REMOVED lines=11> */
.L_x_53:
[----:B------:R-:W0:Y:S01]  /*1960*/  LDCU UR4, c[0x0][0x3a8] ;  /* 0x00007500ff0477ac */ /* 0x000e220008000800 */
[----:B------:R-:W-:Y:S04]  /*1970*/  BSSY.RECONVERGENT B2, `(.L_x_49) ;  /* 0x000001e000027945 */ /* 0x000fe80003800200 */
[----:B------:R-:W-:Y:S01]  /*1980*/  BSSY.RELIABLE B3, `(.L_x_50) ;  /* 0x0000018000037945 */ /* 0x000fe20003800100 */
[----:B------:R-:W-:Y:S02]  /*1990*/  IMAD.MOV.U32 R17, RZ, RZ, RZ ;  /* 0x000000ffff117224 */ /* 0x000fe400078e00ff */
[----:B0-----:R-:W-:-:S05]  /*19a0*/  IMAD R22, R15, UR4, RZ ;  /* 0x000000040f167c24 */ /* 0x001fca000f8e02ff */
[----:B------:R-:W-:-:S07]  /*19b0*/  SHF.R.S32.HI R19, RZ, 0x1f, R22 ;  /* 0x0000001fff137819 */ /* 0x000fce0000011416 */
.L_x_52:
[----:B------:R-:W0:Y:S01]  /*19c0*/  LDCU.64 UR4, c[0x0][0x398] ;  /* 0x00007300ff0477ac */ /* 0x000e220008000a00 */
[-C--:B------:R-:W-:Y:S02]  /*19d0*/  IADD3 R11, P1, PT, R22, R17.reuse, RZ ;  /* 0x00000011160b7210 */ /* 0x080fe40007f3e0ff */
[----:B------:R-:W-:-:S03]  /*19e0*/  IADD3 R13, P0, PT, R4, R17, RZ ;  /* 0x00000011040d7210 */ /* 0x000fc60007f1e0ff */
[----:B------:R-:W-:Y:S02]  /*19f0*/  IMAD.X R18, RZ, RZ, R19, P1 ;  /* 0x000000ffff127224 */ /* 0x000fe400008e0613 */
[----:B------:R-:W-:Y:S01]  /*1a00*/  IMAD.X R20, RZ, RZ, R16, P0 ;  /* 0x000000ffff147224 */ /* 0x000fe200000e0610 */
[----:B0-----:R-:W-:Y:S02]  /*1a10*/  LEA R10, P1, R11, UR4, 0x2 ;  /* 0x000000040b0a7c11 */ /* 0x001fe4000f8210ff */
[----:B------:R-:W-:Y:S02]  /*1a20*/  LEA R12, P0, R13, UR4, 0x2 ;  /* 0x000000040d0c7c11 */ /* 0x000fe4000f8010ff */
[----:B------:R-:W-:Y:S02]  /*1a30*/  LEA.HI.X R11, R11, UR5, R18, 0x2, P1 ;  /* 0x000000050b0b7c11 */ /* 0x000fe400088f1412 */
[----:B------:R-:W-:-:S04]  /*1a40*/  LEA.HI.X R13, R13, UR5, R20, 0x2, P0 ;  /* 0x000000050d0d7c11 */ /* 0x000fc800080f1414 */
[----:B------:R-:W2:Y:S04]  /*1a50*/  LDG.E R11, desc[UR6][R10.64] ;  /* 0x000000060a0b7981 */ /* 0x000ea8000c1e1900 */
[----:B------:R-:W2:Y:S02]  /*1a60*/  LDG.E R12, desc[UR6][R12.64] ;  /* 0x000000060c0c7981 */ /* 0x000ea4000c1e1900 */
[----:B--2---:R-:W-:-:S05]  /*1a70*/  IMAD.IADD R18, R12, 0x1, -R11 ;  /* 0x000000010c127824 */ /* 0x004fca00078e0a0b */
[----:B------:R-:W-:-:S04]  /*1a80*/  IABS R18, R18 ;  /* 0x0000001200127213 */ /* 0x000fc80000000000 */
[----:B------:R-:W-:-:S13]  /*1a90*/  ISETP.GT.AND P0, PT, R18, 0x1, PT ;  /* 0x000000011200780c */ /* 0x000fda0003f04270 */
[----:B------:R-:W-:Y:S05]  /*1aa0*/  @P0 BREAK.RELIABLE B3 ;  /* 0x0000000000030942 */ /* 0x000fea0003800100 */
[----:B------:R-:W-:Y:S05]  /*1ab0*/  @P0 BRA `(.L_x_51) ;  /* 0x0000000000240947 */ /* 0x000fea0003800000 */
[----:B------:R-:W0:Y:S01]  /*1ac0*/  LDCU UR4, c[0x0][0x3a8] ;  /* 0x00007500ff0477ac */ /* 0x000e220008000800 */
[----:B------:R-:W-:-:S05]  /*1ad0*/  VIADD R17, R17, 0x1 ;  /* 0x0000000111117836 */ /* 0x000fca0000000000 */
[----:B0-----:R-:W-:-:S13]  /*1ae0*/  ISETP.NE.AND P0, PT, R17, UR4, PT ;  /* 0x0000000411007c0c */ /* 0x001fda000bf05270 */
[----:B------:R-:W-:Y:S05]  /*1af0*/  @P0 BRA `(.L_x_52) ;  /* 0xfffffffc00b00947 */ /* 0x000fea000383ffff */
[----:B------:R-:W-:Y:S05]  /*1b00*/  BSYNC.RELIABLE B3 ;  /* 0x0000000000037941 */ /* 0x000fea0003800100 */
.L_x_50:
[----:B------:R-:W0:Y:S02]  /*1b10*/  LDC.64 R10, c[0x0][0x388] ;  /* 0x0000e200ff0a7b82 */ /* 0x000e240000000a00 */
[----:B0-----:R-:W-:-:S06]  /*1b20*/  IMAD.WIDE R10, R15, 0x4, R10 ;  /* 0x000000040f0a7825 */ /* 0x001fcc00078e020a */
[----:B------:R-:W2:Y:S02]  /*1b30*/  LDG.E R10, desc[UR6][R10.64] ;  /* 0x000000060a0a7981 */ /* 0x000ea4000c1e1900 */
[----:B--2---:R-:W-:-:S07]  /*1b40*/  IMAD.IADD R9, R9, 0x1, R10 ;  /* 0x0000000109097824 */ /* 0x004fce00078e020a */
.L_x_51:
[----:B------:R-:W-:Y:S05]  /*1b50*/  BSYNC.RECONVERGENT B2 ;  /* 0x0000000000027941 */ /* 0x000fea0003800200 */
.L_x_49:
[C---:B------:R-:W-:Y:S01]  /*1b60*/  ISETP.NE.AND P0, PT, R15.reuse, R14, PT ;  /* 0x0000000e0f00720c */ /* 0x040fe20003f05270 */
[----:B------:R-:W-:-:S12]  /*1b70*/  VIADD R15, R15, 0x1 ;  /* 0x000000010f0f7836 */ /* 0x000fd80000000000 */
[----:B------:R-:W-:Y:S05]  /*1b80*/  @P0 BRA `(.L_x_53) ;  /* 0xfffffffc00740947 */ /* 0x000fea000383ffff */
.L_x_48:
[----:B------:R-:W-:Y:S05]  /*1b90*/  BSYNC.RECONVERGENT B0 ;  /* 0x0000000000007941 */ /* 0x000fea0003800200 */
.L_x_47:
        /* <DEDUP_REMOVED lines=14> */
.L_x_56:
[----:B------:R-:W-:Y:S05]  /*1c80*/  BSYNC.RELIABLE B2 ;  /* 0x0000000000027941 */ /* 0x000fea0003800100 */
.L_x_55:
[----:B------:R0:W5:Y:S02]  /*1c90*/  LDG.E R7, desc[UR6][R2.64+0x10] ;  /* 0x0000100602077981 */ /* 0x000164000c1e1900 */
.L_x_57:
[----:B------:R-:W-:Y:S05]  /*1ca0*/  BSYNC.RECONVERGENT B0 ;  /* 0x0000000000007941 */ /* 0x000fea0003800200 */
.L_x_54:
[C---:B-----5:R-:W-:Y:S02]  /*1cb0*/  ISETP.NE.AND P0, PT, R7.reuse, R0, PT ;  /* 0x000000000700720c */ /* 0x060fe40003f05270 */
[----:B------:R-:W-:-:S13]  /*1cc0*/  ISETP.NE.AND P1, PT, R7, -0x1, PT ;  /* 0xffffffff0700780c */ /* 0x000fda0003f25270 */
[----:B------:R-:W-:Y:S05]  /*1cd0*/  @P0 BRA P1, `(.L_x_58) ;  /* 0xfffffff800f40947 */ /* 0x000fea000083ffff */
.L_x_31:
[----:B------:R-:W-:Y:S05]  /*1ce0*/  BSYNC.RECONVERGENT B1 ;  /* 0x0000000000017941 */ /* 0x000fea0003800200 */
.L_x_30:
[----:B------:R-:W-:Y:S05]  /*1cf0*/  WARPSYNC.ALL ;  /* 0x0000000000007948 */ /* 0x000fea0003800000 */
[----:B0-----:R-:W0:Y:S02]  /*1d00*/  LDC.64 R2, c[0x0][0x380] ;  /* 0x0000e000ff027b82 */ /* 0x001e240000000a00 */
[----:B0-----:R-:W-:-:S05]  /*1d10*/  IMAD.WIDE R6, R6, 0x4, R2 ;  /* 0x0000000406067825 */ /* 0x001fca00078e0202 */
[----:B------:R-:W-:Y:S01]  /*1d20*/  REDG.E.ADD.STRONG.GPU desc[UR6][R6.64], R9 ;  /* 0x000000090600798e */ /* 0x000fe2000c12e106 */
[----:B------:R-:W-:Y:S05]  /*1d30*/  EXIT ;  /* 0x000000000000794d */ /* 0x000fea0003800000 */
.L_x_59:
[----:B------:R-:W-:-:S00]  /*1d40*/  BRA `(.L_x_59) ;  /* 0xfffffffc00fc7947 */ /* 0x000fc0000383ffff */
[----:B------:R-:W-:-:S00]  /*1d50*/  NOP ;  /* 0x0000000000007918 */ /* 0x000fc00000000000 */
        /* <DEDUP_REMOVED lines=10> */
.L_x_223:


//--------------------- .text._Z24naiveNeighborhoodDensityPiS_iiS_i --------------------------
	.section	.text._Z24naiveNeighborhoodDensityPiS_iiS_i,"ax",@progbits
	.align	128
        .global         _Z24naiveNeighborhoodDensityPiS_iiS_i
        .type           _Z24naiveNeighborhoodDensityPiS_iiS_i,@function
        .size           _Z24naiveNeighborhoodDensityPiS_iiS_i,(.L_x_224 - _Z24naiveNeighborhoodDensityPiS_iiS_i)
        .other          _Z24naiveNeighborhoodDensityPiS_iiS_i,@"STO_CUDA_ENTRY STV_DEFAULT"
_Z24naiveNeighborhoodDensityPiS_iiS_i:
.text._Z24naiveNeighborhoodDensityPiS_iiS_i:
[----:B------:R-:W-:Y:S01]  /*0000*/  LDC R1, c[0x0][0x37c] ;  /* 0x0000df00ff017b82 */ /* 0x000fe20000000800 */
[----:B------:R-:W0:Y:S07]  /*0010*/  S2R R5, SR_TID.X ;  /* 0x0000000000057919 */ /* 0x000e2e0000002100 */
[----:B------:R-:W0:Y:S08]  /*0020*/  S2UR UR4, SR_CTAID.X ;  /* 0x00000000000479c3 */ /* 0x000e300000002500 */
[----:B------:R-:W0:Y:S08]  /*0030*/  LDC R0, c[0x0][0x360] ;  /* 0x0000d800ff007b82 */ /* 0x000e300000000800 */
[----:B------:R-:W1:Y:S08]  /*0040*/  LDC R2, c[0x0][0x3a0] ;  /* 0x0000e800ff027b82 */ /* 0x000e700000000800 */
[----:B------:R-:W1:Y:S01]  /*0050*/  LDC R3, c[0x0][0x394] ;  /* 0x0000e500ff037b82 */ /* 0x000e620000000800 */
[----:B0-----:R-:W-:-:S02]  /*0060*/  IMAD R5, R0, UR4, R5 ;  /* 0x0000000400057c24 */ /* 0x001fc4000f8e0205 */
[----:B-1----:R-:W-:-:S05]  /*0070*/  IMAD R0, R2, R3, RZ ;  /* 0x0000000302007224 */ /* 0x002fca00078e02ff */
[----:B------:R-:W-:-:S13]  /*0080*/  ISETP.GE.AND P0, PT, R5, R0, PT ;  /* 0x000000000500720c */ /* 0x000fda0003f06270 */
[----:B------:R-:W-:Y:S05]  /*0090*/  @P0 EXIT ;  /* 0x000000000000094d */ /* 0x000fea0003800000 */
[----:B------:R-:W-:Y:S01]  /*00a0*/  IABS R4, R2 ;  /* 0x0000000200047213 */ /* 0x000fe20000000000 */
[----:B------:R-:W0:Y:S01]  /*00b0*/  LDCU.64 UR4, c[0x0][0x358] ;  /* 0x00006b00ff0477ac */ /* 0x000e220008000a00 */
[----:B------:R-:W-:Y:S01]  /*00c0*/  IABS R8, R5 ;  /* 0x0000000500087213 */ /* 0x000fe20000000000 */
[----:B------:R-:W-:Y:S01]  /*00d0*/  BSSY.RECONVERGENT B0, `(.L_x_60) ;  /* 0x0000035000007945 */ /* 0x000fe20003800200 */
[----:B------:R-:W1:Y:S01]  /*00e0*/  I2F.RP R0, R4 ;  /* 0x0000000400007306 */ /* 0x000e620000209400 */
[----:B------:R-:W-:Y:S01]  /*00f0*/  IABS R11, R3 ;  /* 0x00000003000b7213 */ /* 0x000fe20000000000 */
[----:B------:R-:W2:Y:S01]  /*0100*/  LDCU UR7, c[0x0][0x390] ;  /* 0x00007200ff0777ac */ /* 0x000ea20008000800 */
[----:B------:R-:W3:Y:S05]  /*0110*/  LDCU.64 UR8, c[0x0][0x398] ;  /* 0x00007300ff0877ac */ /* 0x000eea0008000a00 */
[----:B-1----:R-:W1:Y:S02]  /*0120*/  MUFU.RCP R0, R0 ;  /* 0x0000000000007308 */ /* 0x002e640000001000 */
[----:B-1----:R-:W-:-:S06]  /*0130*/  VIADD R6, R0, 0xffffffe ;  /* 0x0ffffffe00067836 */ /* 0x002fcc0000000000 */
[----:B------:R1:W4:Y:S02]  /*0140*/  F2I.FTZ.U32.TRUNC.NTZ R7, R6 ;  /* 0x0000000600077305 */ /* 0x000324000021f000 */
[----:B-1----:R-:W-:Y:S02]  /*0150*/  IMAD.MOV.U32 R6, RZ, RZ, RZ ;  /* 0x000000ffff067224 */ /* 0x002fe400078e00ff */
[----:B----4-:R-:W-:-:S04]  /*0160*/  IMAD.MOV R9, RZ, RZ, -R7 ;  /* 0x000000ffff097224 */ /* 0x010fc800078e0a07 */
[----:B------:R-:W-:-:S04]  /*0170*/  IMAD R9, R9, R4, RZ ;  /* 0x0000000409097224 */ /* 0x000fc800078e02ff */
[----:B------:R-:W-:-:S04]  /*0180*/  IMAD.HI.U32 R7, R7, R9, R6 ;  /* 0x0000000907077227 */ /* 0x000fc800078e0006 */
[----:B------:R-:W-:Y:S02]  /*0190*/  IMAD.MOV.U32 R9, RZ, RZ, R8 ;  /* 0x000000ffff097224 */ /* 0x000fe400078e0008 */
[----:B------:R-:W-:-:S04]  /*01a0*/  IMAD.HI.U32 R6, R7, R11, RZ ;  /* 0x0000000b07067227 */ /* 0x000fc800078e00ff */
[----:B------:R-:W-:Y:S01]  /*01b0*/  IMAD.HI.U32 R8, R7, R9, RZ ;  /* 0x0000000907087227 */ /* 0x000fe200078e00ff */
[----:B------:R-:W-:-:S03]  /*01c0*/  LOP3.LUT R7, RZ, R2, RZ, 0x33, !PT ;  /* 0x00000002ff077212 */ /* 0x000fc600078e33ff */
[----:B------:R-:W-:-:S04]  /*01d0*/  IMAD.MOV R0, RZ, RZ, -R8 ;  /* 0x000000ffff007224 */ /* 0x000fc800078e0a08 */
[----:B------:R-:W-:Y:S02]  /*01e0*/  IMAD R9, R4, R0, R9 ;  /* 0x0000000004097224 */ /* 0x000fe400078e0209 */
[----:B------:R-:W-:-:S03]  /*01f0*/  IMAD.MOV R0, RZ, RZ, -R6 ;  /* 0x000000ffff007224 */ /* 0x000fc600078e0a06 */
[C---:B------:R-:W-:Y:S01]  /*0200*/  ISETP.GT.U32.AND P3, PT, R4.reuse, R9, PT ;  /* 0x000000090400720c */ /* 0x040fe20003f64070 */
[----:B------:R-:W-:Y:S01]  /*0210*/  IMAD R11, R4, R0, R11 ;  /* 0x00000000040b7224 */ /* 0x000fe200078e020b */
[----:B------:R-:W-:-:S04]  /*0220*/  LOP3.LUT R0, R5, R2, RZ, 0x3c, !PT ;  /* 0x0000000205007212 */ /* 0x000fc800078e3cff */
[----:B------:R-:W-:Y:S02]  /*0230*/  ISETP.GT.U32.AND P0, PT, R4, R11, PT ;  /* 0x0000000b0400720c */ /* 0x000fe40003f04070 */
[----:B------:R-:W-:Y:S02]  /*0240*/  ISETP.GE.AND P1, PT, R0, RZ, PT ;  /* 0x000000ff0000720c */ /* 0x000fe40003f26270 */
[----:B------:R-:W-:-:S03]  /*0250*/  LOP3.LUT R0, R3, R2, RZ, 0x3c, !PT ;  /* 0x0000000203007212 */ /* 0x000fc600078e3cff */
[----:B------:R-:W-:Y:S02]  /*0260*/  @!P3 IMAD.IADD R9, R9, 0x1, -R4 ;  /* 0x000000010909b824 */ /* 0x000fe400078e0a04 */
[----:B------:R-:W-:-:S03]  /*0270*/  @!P3 VIADD R8, R8, 0x1 ;  /* 0x000000010808b836 */ /* 0x000fc60000000000 */
[----:B------:R-:W-:Y:S01]  /*0280*/  ISETP.GE.U32.AND P2, PT, R9, R4, PT ;  /* 0x000000040900720c */ /* 0x000fe20003f46070 */
[----:B------:R-:W-:Y:S02]  /*0290*/  @!P0 IMAD.IADD R11, R11, 0x1, -R4 ;  /* 0x000000010b0b8824 */ /* 0x000fe400078e0a04 */
[----:B------:R-:W-:-:S03]  /*02a0*/  @!P0 VIADD R6, R6, 0x1 ;  /* 0x0000000106068836 */ /* 0x000fc60000000000 */
[----:B------:R-:W-:-:S07]  /*02b0*/  ISETP.GE.U32.AND P3, PT, R11, R4, PT ;  /* 0x000000040b00720c */ /* 0x000fce0003f66070 */
[----:B------:R-:W-:Y:S01]  /*02c0*/  @P2 VIADD R8, R8, 0x1 ;  /* 0x0000000108082836 */ /* 0x000fe20000000000 */
[----:B------:R-:W-:-:S03]  /*02d0*/  ISETP.NE.AND P2, PT, R2, RZ, PT ;  /* 0x000000ff0200720c */ /* 0x000fc60003f45270 */
[----:B------:R-:W-:Y:S01]  /*02e0*/  @!P1 IMAD.MOV R8, RZ, RZ, -R8 ;  /* 0x000000ffff089224 */ /* 0x000fe200078e0a08 */
[----:B------:R-:W-:Y:S01]  /*02f0*/  ISETP.GE.AND P1, PT, R0, RZ, PT ;  /* 0x000000ff0000720c */ /* 0x000fe20003f26270 */
[----:B------:R-:W-:-:S03]  /*0300*/  @P3 VIADD R6, R6, 0x1 ;  /* 0x0000000106063836 */ /* 0x000fc60000000000 */
[----:B------:R-:W-:-:S05]  /*0310*/  SEL R0, R7, R8, !P2 ;  /* 0x0000000807007207 */ /* 0x000fca0005000000 */
[----:B------:R-:W-:-:S04]  /*0320*/  IMAD.MOV R8, RZ, RZ, -R0 ;  /* 0x000000ffff087224 */ /* 0x000fc800078e0a00 */
[C---:B------:R-:W-:Y:S02]  /*0330*/  IMAD R8, R2.reuse, R8, R5 ;  /* 0x0000000802087224 */ /* 0x040fe400078e0205 */
[----:B------:R-:W-:Y:S02]  /*0340*/  VIADD R5, R2, 0xffffffff ;  /* 0xffffffff02057836 */ /* 0x000fe40000000000 */
[----:B------:R-:W-:-:S03]  /*0350*/  @!P1 IMAD.MOV R6, RZ, RZ, -R6 ;  /* 0x000000ffff069224 */ /* 0x000fc600078e0a06 */
[----:B------:R-:W-:Y:S02]  /*0360*/  ISETP.NE.AND P0, PT, R8, R5, PT ;  /* 0x000000050800720c */ /* 0x000fe40003f05270 */
[----:B------:R-:W-:-:S05]  /*0370*/  SEL R2, R7, R6, !P2 ;  /* 0x0000000607027207 */ /* 0x000fca0005000000 */
[----:B------:R-:W-:-:S04]  /*0380*/  IMAD R5, R8, R2, RZ ;  /* 0x0000000208057224 */ /* 0x000fc800078e02ff */
[----:B------:R-:W-:Y:S02]  /*0390*/  IMAD.IADD R2, R2, 0x1, R5 ;  /* 0x0000000102027824 */ /* 0x000fe400078e0205 */
[----:B0-23--:R-:W-:Y:S05]  /*03a0*/  @P0 BRA `(.L_x_61) ;  /* 0x00000000001c0947 */ /* 0x00dfea0003800000 */
[----:B------:R-:W-:Y:S02]  /*03b0*/  ISETP.GE.AND P1, PT, R3, RZ, PT ;  /* 0x000000ff0300720c */ /* 0x000fe40003f26270 */
[----:B------:R-:W-:Y:S01]  /*03c0*/  ISETP.GT.U32.AND P0, PT, R4, R11, PT ;  /* 0x0000000b0400720c */ /* 0x000fe20003f04070 */
[----:B------:R-:W-:-:S05]  /*03d0*/  IMAD.IADD R4, R11, 0x1, -R4 ;  /* 0x000000010b047824 */ /* 0x000fca00078e0a04 */
[----:B------:R-:W-:-:S05]  /*03e0*/  SEL R4, R4, R11, !P0 ;  /* 0x0000000b04047207 */ /* 0x000fca0004000000 */
[----:B------:R-:W-:-:S05]  /*03f0*/  @!P1 IMAD.MOV R4, RZ, RZ, -R4 ;  /* 0x000000ffff049224 */ /* 0x000fca00078e0a04 */
[----:B------:R-:W-:-:S05]  /*0400*/  SEL R7, R7, R4, !P2 ;  /* 0x0000000407077207 */ /* 0x000fca0005000000 */
[----:B------:R-:W-:-:S07]  /*0410*/  IMAD.IADD R2, R2, 0x1, R7 ;  /* 0x0000000102027824 */ /* 0x000fce00078e0207 */
.L_x_61:
[----:B------:R-:W-:Y:S05]  /*0420*/  BSYNC.RECONVERGENT B0 ;  /* 0x0000000000007941 */ /* 0x000fea0003800200 */
.L_x_60:
[----:B------:R-:W-:Y:S01]  /*0430*/  ISETP.GE.AND P0, PT, R5, R2, PT ;  /* 0x000000020500720c */ /* 0x000fe20003f06270 */
[----:B------:R-:W-:Y:S01]  /*0440*/  BSSY.RECONVERGENT B0, `(.L_x_62) ;  /* 0x0000089000007945 */ /* 0x000fe20003800200 */
[----:B------:R-:W-:-:S11]  /*0450*/  IMAD.MOV.U32 R4, RZ, RZ, RZ ;  /* 0x000000ffff047224 */ /* 0x000fd600078e00ff */
[----:B------:R-:W-:Y:S05]  /*0460*/  @P0 BRA `(.L_x_63) ;  /* 0x0000000800180947 */ /* 0x000fea0003800000 */
[----:B------:R-:W0:Y:S02]  /*0470*/  LDCU UR6, c[0x0][0x390] ;  /* 0x00007200ff0677ac */ /* 0x000e240008000800 */
[----:B0-----:R-:W-:-:S09]  /*0480*/  UISETP.GE.AND UP0, UPT, UR6, 0x1, UPT ;  /* 0x000000010600788c */ /* 0x001fd2000bf06270 */
[----:B------:R-:W-:Y:S05]  /*0490*/  BRA.U !UP0, `(.L_x_64) ;  /* 0x00000001089c7547 */ /* 0x000fea000b800000 */
[----:B------:R-:W-:Y:S01]  /*04a0*/  IMAD R14, R0, UR6, RZ ;  /* 0x00000006000e7c24 */ /* 0x000fe2000f8e02ff */
[----:B------:R-:W-:Y:S01]  /*04b0*/  BSSY.RECONVERGENT B1, `(.L_x_65) ;  /* 0x0000024000017945 */ /* 0x000fe20003800200 */
[----:B------:R-:W-:-:S03]  /*04c0*/  IMAD.MOV.U32 R4, RZ, RZ, RZ ;  /* 0x000000ffff047224 */ /* 0x000fc600078e00ff */
[----:B------:R-:W-:-:S07]  /*04d0*/  SHF.R.S32.HI R11, RZ, 0x1f, R14 ;  /* 0x0000001fff0b7819 */ /* 0x000fce000001140e */
.L_x_70:
[----:B------:R-:W0:Y:S01]  /*04e0*/  LDCU UR6, c[0x0][0x390] ;  /* 0x00007200ff0677ac */ /* 0x000e220008000800 */
[----:B------:R-:W-:Y:S04]  /*04f0*/  BSSY.RECONVERGENT B2, `(.L_x_66) ;  /* 0x000001c000027945 */ /* 0x000fe80003800200 */
[----:B------:R-:W-:Y:S01]  /*0500*/  BSSY.RELIABLE B3, `(.L_x_67) ;  /* 0x0000016000037945 */ /* 0x000fe20003800100 */
[----:B------:R-:W-:Y:S02]  /*0510*/  IMAD.MOV.U32 R3, RZ, RZ, RZ ;  /* 0x000000ffff037224 */ /* 0x000fe400078e00ff */
[----:B0-----:R-:W-:-:S05]  /*0520*/  IMAD R16, R5, UR6, RZ ;  /* 0x0000000605107c24 */ /* 0x001fca000f8e02ff */
[----:B------:R-:W-:-:S07]  /*0530*/  SHF.R.S32.HI R13, RZ, 0x1f, R16 ;  /* 0x0000001fff0d7819 */ /* 0x000fce0000011410 */
.L_x_69:
[-C--:B------:R-:W-:Y:S02]  /*0540*/  IADD3 R7, P1, PT, R16, R3.reuse, RZ ;  /* 0x0000000310077210 */ /* 0x080fe40007f3e0ff */
[----:B------:R-:W-:-:S03]  /*0550*/  IADD3 R9, P0, PT, R14, R3, RZ ;  /* 0x000000030e097210 */ /* 0x000fc60007f1e0ff */
[----:B------:R-:W-:Y:S01]  /*0560*/  IMAD.X R10, RZ, RZ, R13, P1 ;  /* 0x000000ffff0a7224 */ /* 0x000fe200008e060d */
[----:B------:R-:W-:Y:S01]  /*0570*/  LEA R6, P1, R7, UR8, 0x2 ;  /* 0x0000000807067c11 */ /* 0x000fe2000f8210ff */
[----:B------:R-:W-:Y:S01]  /*0580*/  IMAD.X R12, RZ, RZ, R11, P0 ;  /* 0x000000ffff0c7224 */ /* 0x000fe200000e060b */
        /* <DEDUP_REMOVED lines=10> */
[----:B------:R-:W-:-:S05]  /*0630*/  VIADD R3, R3, 0x1 ;  /* 0x0000000103037836 */ /* 0x000fca0000000000 */
[----:B------:R-:W-:-:S13]  /*0640*/  ISETP.NE.AND P0, PT, R3, UR7, PT ;  /* 0x0000000703007c0c */ /* 0x000fda000bf05270 */
[----:B------:R-:W-:Y:S05]  /*0650*/  @P0 BRA `(.L_x_69) ;  /* 0xfffffffc00b80947 */ /* 0x000fea000383ffff */
[----:B------:R-:W-:Y:S05]  /*0660*/  BSYNC.RELIABLE B3 ;  /* 0x0000000000037941 */ /* 0x000fea0003800100 */
.L_x_67:
[----:B------:R-:W0:Y:S02]  /*0670*/  LDC.64 R6, c[0x0][0x388] ;  /* 0x0000e200ff067b82 */ /* 0x000e240000000a00 */
[----:B0-----:R-:W-:-:S06]  /*0680*/  IMAD.WIDE R6, R5, 0x4, R6 ;  /* 0x0000000405067825 */ /* 0x001fcc00078e0206 */
[----:B------:R-:W2:Y:S02]  /*0690*/  LDG.E R7, desc[UR4][R6.64] ;  /* 0x0000000406077981 */ /* 0x000ea4000c1e1900 */
[----:B--2---:R-:W-:-:S07]  /*06a0*/  IMAD.IADD R4, R4, 0x1, R7 ;  /* 0x0000000104047824 */ /* 0x004fce00078e0207 */
.L_x_68:
[----:B------:R-:W-:Y:S05]  /*06b0*/  BSYNC.RECONVERGENT B2 ;  /* 0x0000000000027941 */ /* 0x000fea0003800200 */
.L_x_66:
[----:B------:R-:W-:-:S05]  /*06c0*/  VIADD R5, R5, 0x1 ;  /* 0x0000000105057836 */ /* 0x000fca0000000000 */
[----:B------:R-:W-:-:S13]  /*06d0*/  ISETP.NE.AND P0, PT, R5, R2, PT ;  /* 0x000000020500720c */ /* 0x000fda0003f05270 */
[----:B------:R-:W-:Y:S05]  /*06e0*/  @P0 BRA `(.L_x_70) ;  /* 0xfffffffc007c0947 */ /* 0x000fea000383ffff */
[----:B------:R-:W-:Y:S05]  /*06f0*/  BSYNC.RECONVERGENT B1 ;  /* 0x0000000000017941 */ /* 0x000fea0003800200 */
.L_x_65:
[----:B------:R-:W-:Y:S05]  /*0700*/  BRA `(.L_x_63) ;  /* 0x0000000400707947 */ /* 0x000fea0003800000 */
.L_x_64:
[----:B------:R-:W-:Y:S01]  /*0710*/  IMAD.IADD R8, R2, 0x1, -R5 ;  /* 0x0000000102087824 */ /* 0x000fe200078e0a05 */
[----:B------:R-:W-:Y:S01]  /*0720*/  BSSY.RECONVERGENT B1, `(.L_x_71) ;  /* 0x000002a000017945 */ /* 0x000fe20003800200 */
[----:B------:R-:W-:Y:S02]  /*0730*/  IMAD.IADD R2, R5, 0x1, -R2 ;  /* 0x0000000105027824 */ /* 0x000fe400078e0a02 */
[----:B------:R-:W-:Y:S01]  /*0740*/  IMAD.MOV.U32 R4, RZ, RZ, RZ ;  /* 0x000000ffff047224 */ /* 0x000fe200078e00ff */
[----:B------:R-:W-:Y:S02]  /*0750*/  LOP3.LUT R24, R8, 0xf, RZ, 0xc0, !PT ;  /* 0x0000000f08187812 */ /* 0x000fe400078ec0ff */
[----:B------:R-:W-:Y:S02]  /*0760*/  ISETP.GT.U32.AND P0, PT, R2, -0x10, PT ;  /* 0xfffffff00200780c */ /* 0x000fe40003f04070 */
[----:B------:R-:W-:-:S11]  /*0770*/  ISETP.NE.AND P1, PT, R24, RZ, PT ;  /* 0x000000ff1800720c */ /* 0x000fd60003f25270 */
[----:B------:R-:W-:Y:S05]  /*0780*/  @P0 BRA `(.L_x_72) ;  /* 0x00000000008c0947 */ /* 0x000fea0003800000 */
[----:B------:R-:W0:Y:S01]  /*0790*/  LDC.64 R2, c[0x0][0x388] ;  /* 0x0000e200ff027b82 */ /* 0x000e220000000a00 */
[----:B------:R-:W-:Y:S01]  /*07a0*/  LOP3.LUT R9, R8, 0xfffffff0, RZ, 0xc0, !PT ;  /* 0xfffffff008097812 */ /* 0x000fe200078ec0ff */
[----:B------:R-:W-:-:S04]  /*07b0*/  IMAD.MOV.U32 R4, RZ, RZ, RZ ;  /* 0x000000ffff047224 */ /* 0x000fc800078e00ff */
[----:B------:R-:W-:Y:S01]  /*07c0*/  IMAD.MOV R9, RZ, RZ, -R9 ;  /* 0x000000ffff097224 */ /* 0x000fe200078e0a09 */
[----:B0-----:R-:W-:-:S05]  /*07d0*/  IADD3 R2, P0, PT, R2, 0x20, RZ ;  /* 0x0000002002027810 */ /* 0x001fca0007f1e0ff */
[----:B------:R-:W-:-:S08]  /*07e0*/  IMAD.X R3, RZ, RZ, R3, P0 ;  /* 0x000000ffff037224 */ /* 0x000fd000000e0603 */
.L_x_73:
[----:B------:R-:W-:-:S05]  /*07f0*/  IMAD.WIDE R6, R5, 0x4, R2 ;  /* 0x0000000405067825 */ /* 0x000fca00078e0202 */
[----:B------:R-:W2:Y:S04]  /*0800*/  LDG.E R19, desc[UR4][R6.64+-0x20] ;  /* 0xffffe00406137981 */ /* 0x000ea8000c1e1900 */
[----:B------:R-:W2:Y:S04]  /*0810*/  LDG.E R18, desc[UR4][R6.64+-0x1c] ;  /* 0xffffe40406127981 */ /* 0x000ea8000c1e1900 */
[----:B------:R-:W3:Y:S04]  /*0820*/  LDG.E R21, desc[UR4][R6.64+-0x18] ;  /* 0xffffe80406157981 */ /* 0x000ee8000c1e1900 */
[----:B------:R-:W3:Y:S04]  /*0830*/  LDG.E R20, desc[UR4][R6.64+-0x14] ;  /* 0xffffec0406147981 */ /* 0x000ee8000c1e1900 */
[----:B------:R-:W4:Y:S04]  /*0840*/  LDG.E R23, desc[UR4][R6.64+-0x10] ;  /* 0xfffff00406177981 */ /* 0x000f28000c1e1900 */
[----:B------:R-:W4:Y:S04]  /*0850*/  LDG.E R22, desc[UR4][R6.64+-0xc] ;  /* 0xfffff40406167981 */ /* 0x000f28000c1e1900 */
[----:B------:R-:W5:Y:S04]  /*0860*/  LDG.E R25, desc[UR4][R6.64+-0x8] ;  /* 0xfffff80406197981 */ /* 0x000f68000c1e1900 */
        /* <DEDUP_REMOVED lines=8> */
[----:B------:R-:W5:Y:S01]  /*08f0*/  LDG.E R17, desc[UR4][R6.64+0x1c] ;  /* 0x00001c0406117981 */ /* 0x000f62000c1e1900 */
[----:B------:R-:W-:-:S02]  /*0900*/  VIADD R9, R9, 0x10 ;  /* 0x0000001009097836 */ /* 0x000fc40000000000 */
[----:B------:R-:W-:-:S03]  /*0910*/  VIADD R5, R5, 0x10 ;  /* 0x0000001005057836 */ /* 0x000fc60000000000 */
[----:B------:R-:W-:Y:S02]  /*0920*/  ISETP.NE.AND P0, PT, R9, RZ, PT ;  /* 0x000000ff0900720c */ /* 0x000fe40003f05270 */
[----:B--2---:R-:W-:-:S04]  /*0930*/  IADD3 R18, PT, PT, R18, R19, R4 ;  /* 0x0000001312127210 */ /* 0x004fc80007ffe004 */
[----:B---3--:R-:W-:-:S04]  /*0940*/  IADD3 R18, PT, PT, R20, R21, R18 ;  /* 0x0000001514127210 */ /* 0x008fc80007ffe012 */
[----:B----4-:R-:W-:-:S04]  /*0950*/  IADD3 R18, PT, PT, R22, R23, R18 ;  /* 0x0000001716127210 */ /* 0x010fc80007ffe012 */
[----:B-----5:R-:W-:-:S04]  /*0960*/  IADD3 R18, PT, PT, R26, R25, R18 ;  /* 0x000000191a127210 */ /* 0x020fc80007ffe012 */
[----:B------:R-:W-:-:S04]  /*0970*/  IADD3 R15, PT, PT, R15, R16, R18 ;  /* 0x000000100f0f7210 */ /* 0x000fc80007ffe012 */
[----:B------:R-:W-:-:S04]  /*0980*/  IADD3 R13, PT, PT, R13, R14, R15 ;  /* 0x0000000e0d0d7210 */ /* 0x000fc80007ffe00f */
[----:B------:R-:W-:-:S04]  /*0990*/  IADD3 R11, PT, PT, R11, R12, R13 ;  /* 0x0000000c0b0b7210 */ /* 0x000fc80007ffe00d */
[----:B------:R-:W-:Y:S01]  /*09a0*/  IADD3 R4, PT, PT, R17, R10, R11 ;  /* 0x0000000a11047210 */ /* 0x000fe20007ffe00b */
[----:B------:R-:W-:Y:S06]  /*09b0*/  @P0 BRA `(.L_x_73) ;  /* 0xfffffffc008c0947 */ /* 0x000fec000383ffff */
.L_x_72:
[----:B------:R-:W-:Y:S05]  /*09c0*/  BSYNC.RECONVERGENT B1 ;  /* 0x0000000000017941 */ /* 0x000fea0003800200 */
.L_x_71:
        /* <DEDUP_REMOVED lines=14> */
[----:B------:R-:W5:Y:S04]  /*0ab0*/  LDG.E R13, desc[UR4][R2.64+0x18] ;  /* 0x00001804020d7981 */ /* 0x000f68000c1e1900 */
[----:B------:R-:W5:Y:S01]  /*0ac0*/  LDG.E R14, desc[UR4][R2.64+0x1c] ;  /* 0x00001c04020e7981 */ /* 0x000f62000c1e1900 */
[----:B------:R-:W-:Y:S01]  /*0ad0*/  VIADD R5, R5, 0x8 ;  /* 0x0000000805057836 */ /* 0x000fe20000000000 */
[----:B--2---:R-:W-:-:S04]  /*0ae0*/  IADD3 R6, PT, PT, R6, R7, R4 ;  /* 0x0000000706067210 */ /* 0x004fc80007ffe004 */
[----:B---3--:R-:W-:-:S04]  /*0af0*/  IADD3 R6, PT, PT, R10, R9, R6 ;  /* 0x000000090a067210 */ /* 0x008fc80007ffe006 */
[----:B----4-:R-:W-:-:S04]  /*0b00*/  IADD3 R6, PT, PT, R12, R11, R6 ;  /* 0x0000000b0c067210 */ /* 0x010fc80007ffe006 */
[----:B-----5:R-:W-:-:S07]  /*0b10*/  IADD3 R4, PT, PT, R14, R13, R6 ;  /* 0x0000000d0e047210 */ /* 0x020fce0007ffe006 */
.L_x_75:
[----:B------:R-:W-:Y:S05]  /*0b20*/  BSYNC.RECONVERGENT B1 ;  /* 0x0000000000017941 */ /* 0x000fea0003800200 */
.L_x_74:
        /* <DEDUP_REMOVED lines=15> */
.L_x_77:
[----:B------:R-:W-:Y:S05]  /*0c20*/  BSYNC.RECONVERGENT B1 ;  /* 0x0000000000017941 */ /* 0x000fea0003800200 */
.L_x_76:
[----:B------:R-:W-:Y:S05]  /*0c30*/  @!P1 BRA `(.L_x_63) ;  /* 0x0000000000249947 */ /* 0x000fea0003800000 */
[----:B------:R-:W0:Y:S01]  /*0c40*/  LDC.64 R6, c[0x0][0x388] ;  /* 0x0000e200ff067b82 */ /* 0x000e220000000a00 */
[----:B------:R-:W-:-:S07]  /*0c50*/  IMAD.MOV R8, RZ, RZ, -R8 ;  /* 0x000000ffff087224 */ /* 0x000fce00078e0a08 */
.L_x_78:
[----:B0-----:R-:W-:-:S06]  /*0c60*/  IMAD.WIDE R2, R5, 0x4, R6 ;  /* 0x0000000405027825 */ /* 0x001fcc00078e0206 */
[----:B------:R-:W2:Y:S01]  /*0c70*/  LDG.E R3, desc[UR4][R2.64] ;  /* 0x0000000402037981 */ /* 0x000ea2000c1e1900 */
[----:B------:R-:W-:Y:S02]  /*0c80*/  VIADD R8, R8, 0x1 ;  /* 0x0000000108087836 */ /* 0x000fe40000000000 */
[----:B------:R-:W-:-:S03]  /*0c90*/  VIADD R5, R5, 0x1 ;  /* 0x0000000105057836 */ /* 0x000fc60000000000 */
[----:B------:R-:W-:Y:S01]  /*0ca0*/  ISETP.NE.AND P0, PT, R8, RZ, PT ;  /* 0x000000ff0800720c */ /* 0x000fe20003f05270 */
[----:B--2---:R-:W-:-:S12]  /*0cb0*/  IMAD.IADD R4, R3, 0x1, R4 ;  /* 0x0000000103047824 */ /* 0x004fd800078e0204 */
[----:B------:R-:W-:Y:S05]  /*0cc0*/  @P0 BRA `(.L_x_78) ;  /* 0xfffffffc00e40947 */ /* 0x000fea000383ffff */
.L_x_63:
[----:B------:R-:W-:Y:S05]  /*0cd0*/  BSYNC.RECONVERGENT B0 ;  /* 0x0000000000007941 */ /* 0x000fea0003800200 */
.L_x_62:
[----:B------:R-:W-:Y:S05]  /*0ce0*/  WARPSYNC.ALL ;  /* 0x0000000000007948 */ /* 0x000fea0003800000 */
[----:B------:R-:W0:Y:S02]  /*0cf0*/  LDC.64 R2, c[0x0][0x380] ;  /* 0x0000e000ff027b82 */ /* 0x000e240000000a00 */
[----:B0-----:R-:W-:-:S05]  /*0d00*/  IMAD.WIDE R2, R0, 0x4, R2 ;  /* 0x0000000400027825 */ /* 0x001fca00078e0202 */
[----:B------:R-:W-:Y:S01]  /*0d10*/  REDG.E.ADD.STRONG.GPU desc[UR4][R2.64], R4 ;  /* 0x000000040200798e */ /* 0x000fe2000c12e104 */
[----:B------:R-:W-:Y:S05]  /*0d20*/  EXIT ;  /* 0x000000000000794d */ /* 0x000fea0003800000 */
.L_x_79:
        /* <DEDUP_REMOVED lines=13> */
.L_x_224:


//--------------------- .text._Z19neighborhoodDensityPiS_P8treeNodeS_S_S_iiS_ --------------------------
	.section	.text._Z19neighborhoodDensityPiS_P8treeNodeS_S_S_iiS_,"ax",@progbits
	.align	128
        .global         _Z19neighborhoodDensityPiS_P8treeNodeS_S_S_iiS_
        .type           _Z19neighborhoodDensityPiS_P8treeNodeS_S_S_iiS_,@function
        .size           _Z19neighborhoodDensityPiS_P8treeNodeS_S_S_iiS_,(.L_x_225 - _Z19neighborhoodDensityPiS_P8treeNodeS_S_S_iiS_)
        .other          _Z19neighborhoodDensityPiS_P8treeNodeS_S_S_iiS_,@"STO_CUDA_ENTRY STV_DEFAULT"
_Z19neighborhoodDensityPiS_P8treeNodeS_S_S_iiS_:
.text._Z19neighborhoodDensityPiS_P8treeNodeS_S_S_iiS_:
        /* <DEDUP_REMOVED lines=24> */
[----:B------:R-:W-:Y:S02]  /*0180*/  IMAD.MOV.U32 R10, RZ, RZ, 0x1 ;  /* 0x00000001ff0a7424 */ /* 0x000fe400078e00ff */
[----:B------:R-:W-:Y:S02]  /*0190*/  IMAD.MOV.U32 R11, RZ, RZ, RZ ;  /* 0x000000ffff0b7224 */ /* 0x000fe400078e00ff */
[----:B------:R-:W-:-:S07]  /*01a0*/  IMAD.MOV.U32 R8, RZ, RZ, RZ ;  /* 0x000000ffff087224 */ /* 0x000fce00078e00ff */
.L_x_102:
[----:B0-----:R-:W0:Y:S02]  /*01b0*/  LDC.64 R2, c[0x0][0x390] ;  /* 0x0000e400ff027b82 */ /* 0x001e240000000a00 */
[----:B0-----:R-:W-:-:S05]  /*01c0*/  IMAD.WIDE R2, R11, 0x18, R2 ;  /* 0x000000180b027825 */ /* 0x001fca00078e0202 */
[----:B------:R-:W2:Y:S01]  /*01d0*/  LDG.E R9, desc[UR6][R2.64+0x10] ;  /* 0x0000100602097981 */ /* 0x000ea2000c1e1900 */
[----:B------:R-:W-:Y:S01]  /*01e0*/  BSSY.RECONVERGENT B0, `(.L_x_84) ;  /* 0x0000061000007945 */ /* 0x000fe20003800200 */
[----:B--2---:R-:W-:-:S13]  /*01f0*/  ISETP.NE.AND P0, PT, R9, -0x1, PT ;  /* 0xffffffff0900780c */ /* 0x004fda0003f05270 */
[----:B------:R-:W-:Y:S05]  /*0200*/  @P0 BRA `(.L_x_85) ;  /* 0x0000000400780947 */ /* 0x000fea0003800000 */
        /* <DEDUP_REMOVED lines=13> */
.L_x_88:
        /* <DEDUP_REMOVED lines=11> */
[----:B------:R-:W5:Y:S01]  /*0390*/  LDG.E R26, desc[UR6][R4.64+0x3c] ;  /* 0x00003c06041a7981 */ /* 0x000f62000c1e1900 */
[----:B--2---:R-:W-:-:S03]  /*03a0*/  IADD3 R20, PT, PT, R20, R21, R8 ;  /* 0x0000001514147210 */ /* 0x004fc60007ffe008 */
[----:B------:R-:W2:Y:S04]  /*03b0*/  LDG.E R21, desc[UR6][R4.64+0x20] ;  /* 0x0000200604157981 */ /* 0x000ea8000c1e1900 */
[----:B------:R-:W2:Y:S01]  /*03c0*/  LDG.E R8, desc[UR6][R4.64+0x24] ;  /* 0x0000240604087981 */ /* 0x000ea2000c1e1900 */
[----:B---3--:R-:W-:-:S03]  /*03d0*/  IADD3 R24, PT, PT, R24, R23, R20 ;  /* 0x0000001718187210 */ /* 0x008fc60007ffe014 */
[----:B------:R-:W3:Y:S04]  /*03e0*/  LDG.E R23, desc[UR6][R4.64+0x28] ;  /* 0x0000280604177981 */ /* 0x000ee8000c1e1900 */
[----:B------:R-:W3:Y:S01]  /*03f0*/  LDG.E R20, desc[UR6][R4.64+0x2c] ;  /* 0x00002c0604147981 */ /* 0x000ee2000c1e1900 */
[----:B----4-:R-:W-:-:S03]  /*0400*/  IADD3 R19, PT, PT, R19, R18, R24 ;  /* 0x0000001213137210 */ /* 0x010fc60007ffe018 */
[----:B------:R-:W4:Y:S04]  /*0410*/  LDG.E R24, desc[UR6][R4.64+0x34] ;  /* 0x0000340604187981 */ /* 0x000f28000c1e1900 */
[----:B------:R-:W4:Y:S01]  /*0420*/  LDG.E R18, desc[UR6][R4.64+0x38] ;  /* 0x0000380604127981 */ /* 0x000f22000c1e1900 */
[----:B------:R-:W-:Y:S01]  /*0430*/  VIADD R14, R14, 0x10 ;  /* 0x000000100e0e7836 */ /* 0x000fe20000000000 */
[----:B-----5:R-:W-:-:S04]  /*0440*/  IADD3 R16, PT, PT, R17, R16, R19 ;  /* 0x0000001011107210 */ /* 0x020fc80007ffe013 */
[----:B------:R-:W-:Y:S01]  /*0450*/  ISETP.NE.AND P0, PT, R14, R15, PT ;  /* 0x0000000f0e00720c */ /* 0x000fe20003f05270 */
[----:B------:R-:W-:Y:S01]  /*0460*/  VIADD R12, R12, 0x10 ;  /* 0x000000100c0c7836 */ /* 0x000fe20000000000 */
[----:B--2---:R-:W-:-:S04]  /*0470*/  IADD3 R8, PT, PT, R8, R21, R16 ;  /* 0x0000001508087210 */ /* 0x004fc80007ffe010 */
[----:B---3--:R-:W-:-:S04]  /*0480*/  IADD3 R8, PT, PT, R20, R23, R8 ;  /* 0x0000001714087210 */ /* 0x008fc80007ffe008 */
[----:B----4-:R-:W-:-:S04]  /*0490*/  IADD3 R25, PT, PT, R24, R25, R8 ;  /* 0x0000001918197210 */ /* 0x010fc80007ffe008 */
[----:B------:R-:W-:Y:S01]  /*04a0*/  IADD3 R8, PT, PT, R26, R18, R25 ;  /* 0x000000121a087210 */ /* 0x000fe20007ffe019 */
[----:B------:R-:W-:Y:S06]  /*04b0*/  @P0 BRA `(.L_x_88) ;  /* 0xfffffffc00880947 */ /* 0x000fec000383ffff */
.L_x_87:
[----:B------:R-:W-:Y:S05]  /*04c0*/  BSYNC.RECONVERGENT B2 ;  /* 0x0000000000027941 */ /* 0x000fea0003800200 */
.L_x_86:
        /* <DEDUP_REMOVED lines=21> */
.L_x_90:
[----:B------:R-:W-:Y:S05]  /*0620*/  BSYNC.RECONVERGENT B2 ;  /* 0x0000000000027941 */ /* 0x000fea0003800200 */
.L_x_89:
        /* <DEDUP_REMOVED lines=15> */
.L_x_92:
[----:B------:R-:W-:Y:S05]  /*0720*/  BSYNC.RECONVERGENT B2 ;  /* 0x0000000000027941 */ /* 0x000fea0003800200 */
.L_x_91:
        /* <DEDUP_REMOVED lines=12> */
.L_x_85:
[----:B------:R-:W-:Y:S05]  /*07f0*/  BSYNC.RECONVERGENT B0 ;  /* 0x0000000000007941 */ /* 0x000fea0003800200 */
.L_x_84:
[----:B------:R-:W-:Y:S01]  /*0800*/  ISETP.NE.AND P0, PT, R9, -0x1, PT ;  /* 0xffffffff0900780c */ /* 0x000fe20003f05270 */
[----:B------:R-:W-:Y:S04]  /*0810*/  BSSY.RECONVERGENT B0, `(.L_x_93) ;  /* 0x0000043000007945 */ /* 0x000fe80003800200 */
[----:B------:R-:W-:Y:S08]  /*0820*/  BSSY.RELIABLE B2, `(.L_x_94) ;  /* 0x0000033000027945 */ /* 0x000ff00003800100 */
[----:B------:R-:W-:Y:S05]  /*0830*/  @!P0 BRA `(.L_x_95) ;  /* 0x0000000000c48947 */ /* 0x000fea0003800000 */
[----:B------:R-:W0:Y:S01]  /*0840*/  LDC.64 R4, c[0x0][0x3a0] ;  /* 0x0000e800ff047b82 */ /* 0x000e220000000a00 */
[----:B------:R-:W-:-:S04]  /*0850*/  IMAD.IADD R13, R7, 0x1, R10 ;  /* 0x00000001070d7824 */ /* 0x000fc800078e020a */
[----:B0-----:R-:W-:Y:S02]  /*0860*/  IMAD.WIDE R4, R13, 0x4, R4 ;  /* 0x000000040d047825 */ /* 0x001fe400078e0204 */
[----:B------:R-:W2:Y:S04]  /*0870*/  LDG.E R13, desc[UR6][R2.64] ;  /* 0x00000006020d7981 */ /* 0x000ea8000c1e1900 */
[----:B------:R-:W2:Y:S02]  /*0880*/  LDG.E R12, desc[UR6][R4.64] ;  /* 0x00000006040c7981 */ /* 0x000ea4000c1e1900 */
[----:B--2---:R-:W-:-:S05]  /*0890*/  IMAD.IADD R12, R12, 0x1, -R13 ;  /* 0x000000010c0c7824 */ /* 0x004fca00078e0a0d */
[----:B------:R-:W-:-:S04]  /*08a0*/  IABS R12, R12 ;  /* 0x0000000c000c7213 */ /* 0x000fc80000000000 */
[----:B------:R-:W-:-:S13]  /*08b0*/  ISETP.GT.AND P0, PT, R12, 0x1, PT ;  /* 0x000000010c00780c */ /* 0x000fda0003f04270 */
[----:B------:R-:W-:Y:S05]  /*08c0*/  @!P0 BREAK.RELIABLE B2 ;  /* 0x0000000000028942 */ /* 0x000fea0003800100 */
[----:B------:R-:W-:Y:S05]  /*08d0*/  @P0 BRA `(.L_x_95) ;  /* 0x00000000009c0947 */ /* 0x000fea0003800000 */
[----:B------:R0:W5:Y:S01]  /*08e0*/  LDG.E R5, desc[UR6][R4.64+0x4] ;  /* 0x0000040604057981 */ /* 0x000162000c1e1900 */
[----:B------:R-:W1:Y:S01]  /*08f0*/  LDC.64 R12, c[0x0][0x390] ;  /* 0x0000e400ff0c7b82 */ /* 0x000e620000000a00 */
[----:B------:R-:W-:Y:S01]  /*0900*/  BSSY.RELIABLE B3, `(.L_x_96) ;  /* 0x000000f000037945 */ /* 0x000fe20003800100 */
.L_x_98:
[----:B-1----:R-:W-:-:S05]  /*0910*/  IMAD.WIDE R2, R9, 0x18, R12 ;  /* 0x0000001809027825 */ /* 0x002fca00078e020c */
[----:B0-----:R-:W2:Y:S02]  /*0920*/  LDG.E R4, desc[UR6][R2.64] ;  /* 0x0000000602047981 */ /* 0x001ea4000c1e1900 */
[----:B--2--5:R-:W-:-:S05]  /*0930*/  IMAD.IADD R4, R5, 0x1, -R4 ;  /* 0x0000000105047824 */ /* 0x024fca00078e0a04 */
[----:B------:R-:W-:-:S04]  /*0940*/  IABS R4, R4 ;  /* 0x0000000400047213 */ /* 0x000fc80000000000 */
[----:B------:R-:W-:-:S13]  /*0950*/  ISETP.GE.AND P0, PT, R4, 0x2, PT ;  /* 0x000000020400780c */ /* 0x000fda0003f06270 */
[----:B------:R-:W-:Y:S05]  /*0960*/  @!P0 BREAK.RELIABLE B3 ;  /* 0x0000000000038942 */ /* 0x000fea0003800100 */
[----:B------:R-:W-:Y:S05]  /*0970*/  @!P0 BRA `(.L_x_97) ;  /* 0x00000000006c8947 */ /* 0x000fea0003800000 */
[----:B------:R-:W2:Y:S02]  /*0980*/  LDG.E R9, desc[UR6][R2.64+0xc] ;  /* 0x00000c0602097981 */ /* 0x000ea4000c1e1900 */
[----:B--2---:R-:W-:-:S13]  /*0990*/  ISETP.NE.AND P0, PT, R9, -0x1, PT ;  /* 0xffffffff0900780c */ /* 0x004fda0003f05270 */
[----:B------:R-:W-:Y:S05]  /*09a0*/  @P0 BRA `(.L_x_98) ;  /* 0xfffffffc00d80947 */ /* 0x000fea000383ffff */
[----:B------:R-:W-:Y:S01]  /*09b0*/  ISETP.NE.AND P0, PT, R11, -0x1, PT ;  /* 0xffffffff0b00780c */ /* 0x000fe20003f05270 */
[----:B------:R-:W-:-:S12]  /*09c0*/  IMAD.MOV.U32 R9, RZ, RZ, -0x1 ;  /* 0xffffffffff097424 */ /* 0x000fd800078e00ff */
[----:B------:R-:W-:Y:S05]  /*09d0*/  @!P0 BREAK.RELIABLE B3 ;  /* 0x0000000000038942 */ /* 0x000fea0003800100 */
[----:B------:R-:W-:Y:S05]  /*09e0*/  @!P0 BRA `(.L_x_99) ;  /* 0x0000000000948947 */ /* 0x000fea0003800000 */
[----:B------:R-:W-:Y:S05]  /*09f0*/  BSYNC.RELIABLE B3 ;  /* 0x0000000000037941 */ /* 0x000fea0003800100 */
.L_x_96:
[----:B------:R-:W-:-:S05]  /*0a00*/  IMAD.WIDE R2, R11, 0x18, R12 ;  /* 0x000000180b027825 */ /* 0x000fca00078e020c */
[----:B------:R-:W2:Y:S01]  /*0a10*/  LDG.E R9, desc[UR6][R2.64+0xc] ;  /* 0x00000c0602097981 */ /* 0x000ea2000c1e1900 */
[----:B------:R-:W-:-:S05]  /*0a20*/  IADD3 R4, P1, PT, R2, 0xc, RZ ;  /* 0x0000000c02047810 */ /* 0x000fca0007f3e0ff */
[----:B------:R-:W-:Y:S01]  /*0a30*/  IMAD.X R5, RZ, RZ, R3, P1 ;  /* 0x000000ffff057224 */ /* 0x000fe200008e0603 */
[----:B--2---:R-:W-:-:S13]  /*0a40*/  ISETP.NE.AND P0, PT, R9, -0x1, PT ;  /* 0xffffffff0900780c */ /* 0x004fda0003f05270 */
[----:B------:R-:W-:Y:S05]  /*0a50*/  @P0 BRA `(.L_x_99) ;  /* 0x0000000000780947 */ /* 0x000fea0003800000 */
[----:B------:R-:W0:Y:S02]  /*0a60*/  LDC.64 R2, c[0x0][0x390] ;  /* 0x0000e400ff027b82 */ /* 0x000e240000000a00 */
.L_x_100:
[----:B------:R-:W2:Y:S01]  /*0a70*/  LDG.E R5, desc[UR6][R4.64+0x8] ;  /* 0x0000080604057981 */ /* 0x000ea2000c1e1900 */
[----:B------:R-:W-:Y:S02]  /*0a80*/  VIADD R10, R10, 0xffffffff ;  /* 0xffffffff0a0a7836 */ /* 0x000fe40000000000 */
[----:B------:R-:W-:Y:S01]  /*0a90*/  IMAD.MOV.U32 R9, RZ, RZ, -0x1 ;  /* 0xffffffffff097424 */ /* 0x000fe200078e00ff */
[----:B--2---:R-:W-:-:S13]  /*0aa0*/  ISETP.NE.AND P0, PT, R5, -0x1, PT ;  /* 0xffffffff0500780c */ /* 0x004fda0003f05270 */
[----:B------:R-:W-:Y:S05]  /*0ab0*/  @!P0 BRA `(.L_x_99) ;  /* 0x0000000000608947 */ /* 0x000fea0003800000 */
[----:B0-----:R-:W-:-:S05]  /*0ac0*/  IMAD.WIDE R4, R5, 0x18, R2 ;  /* 0x0000001805047825 */ /* 0x001fca00078e0202 */
[----:B------:R0:W2:Y:S02]  /*0ad0*/  LDG.E R9, desc[UR6][R4.64+0xc] ;  /* 0x00000c0604097981 */ /* 0x0000a4000c1e1900 */
[----:B0-----:R-:W-:-:S05]  /*0ae0*/  IADD3 R4, P1, PT, R4, 0xc, RZ ;  /* 0x0000000c04047810 */ /* 0x001fca0007f3e0ff */
[----:B------:R-:W-:Y:S01]  /*0af0*/  IMAD.X R5, RZ, RZ, R5, P1 ;  /* 0x000000ffff057224 */ /* 0x000fe200008e0605 */
[----:B--2---:R-:W-:-:S13]  /*0b00*/  ISETP.NE.AND P0, PT, R9, -0x1, PT ;  /* 0xffffffff0900780c */ /* 0x004fda0003f05270 */
[----:B------:R-:W-:Y:S05]  /*0b10*/  @!P0 BRA `(.L_x_100) ;  /* 0xfffffffc00d48947 */ /* 0x000fea000383ffff */
[----:B------:R-:W-:Y:S05]  /*0b20*/  BRA `(.L_x_99) ;  /* 0x0000000000447947 */ /* 0x000fea0003800000 */
.L_x_97:
[----:B------:R-:W-:Y:S01]  /*0b30*/  VIADD R10, R10, 0x1 ;  /* 0x000000010a0a7836 */ /* 0x000fe20000000000 */
[----:B------:R-:W-:Y:S06]  /*0b40*/  BRA `(.L_x_99) ;  /* 0x00000000003c7947 */ /* 0x000fec0003800000 */
.L_x_95:
[----:B------:R-:W-:Y:S05]  /*0b50*/  BSYNC.RELIABLE B2 ;  /* 0x0000000000027941 */ /* 0x000fea0003800100 */
.L_x_94:
[----:B------:R-:W2:Y:S01]  /*0b60*/  LDG.E R9, desc[UR6][R2.64+0xc] ;  /* 0x00000c0602097981 */ /* 0x000ea2000c1e1900 */
[----:B------:R-:W1:Y:S01]  /*0b70*/  LDC.64 R4, c[0x0][0x390] ;  /* 0x0000e400ff047b82 */ /* 0x000e620000000a00 */
[----:B--2---:R-:W-:-:S13]  /*0b80*/  ISETP.NE.AND P0, PT, R9, -0x1, PT ;  /* 0xffffffff0900780c */ /* 0x004fda0003f05270 */
[----:B-1----:R-:W-:Y:S05]  /*0b90*/  @P0 BRA `(.L_x_99) ;  /* 0x0000000000280947 */ /* 0x002fea0003800000 */
.L_x_101:
[----:B------:R-:W-:-:S05]  /*0ba0*/  IMAD.WIDE R2, R11, 0x18, R4 ;  /* 0x000000180b027825 */ /* 0x000fca00078e0204 */
[----:B------:R-:W2:Y:S01]  /*0bb0*/  LDG.E R11, desc[UR6][R2.64+0x14] ;  /* 0x00001406020b7981 */ /* 0x000ea2000c1e1900 */
[----:B------:R-:W-:Y:S02]  /*0bc0*/  VIADD R10, R10, 0xffffffff ;  /* 0xffffffff0a0a7836 */ /* 0x000fe40000000000 */
[----:B------:R-:W-:Y:S01]  /*0bd0*/  IMAD.MOV.U32 R9, RZ, RZ, -0x1 ;  /* 0xffffffffff097424 */ /* 0x000fe200078e00ff */
[----:B--2---:R-:W-:-:S13]  /*0be0*/  ISETP.NE.AND P0, PT, R11, -0x1, PT ;  /* 0xffffffff0b00780c */ /* 0x004fda0003f05270 */
[----:B------:R-:W-:Y:S05]  /*0bf0*/  @!P0 BRA `(.L_x_99) ;  /* 0x0000000000108947 */ /* 0x000fea0003800000 */
[----:B------:R-:W-:-:S05]  /*0c00*/  IMAD.WIDE R2, R11, 0x18, R4 ;  /* 0x000000180b027825 */ /* 0x000fca00078e0204 */
[----:B------:R-:W2:Y:S02]  /*0c10*/  LDG.E R9, desc[UR6][R2.64+0xc] ;  /* 0x00000c0602097981 */ /* 0x000ea4000c1e1900 */
[----:B--2---:R-:W-:-:S13]  /*0c20*/  ISETP.NE.AND P0, PT, R9, -0x1, PT ;  /* 0xffffffff0900780c */ /* 0x004fda0003f05270 */
[----:B------:R-:W-:Y:S05]  /*0c30*/  @!P0 BRA `(.L_x_101) ;  /* 0xfffffffc00d88947 */ /* 0x000fea000383ffff */
.L_x_99:
[----:B------:R-:W-:Y:S05]  /*0c40*/  BSYNC.RECONVERGENT B0 ;  /* 0x0000000000007941 */ /* 0x000fea0003800200 */
.L_x_93:
[C---:B------:R-:W-:Y:S01]  /*0c50*/  ISETP.NE.AND P0, PT, R9.reuse, R6, PT ;  /* 0x000000060900720c */ /* 0x040fe20003f05270 */
[----:B------:R-:W-:Y:S01]  /*0c60*/  IMAD.MOV.U32 R11, RZ, RZ, R9 ;  /* 0x000000ffff0b7224 */ /* 0x000fe200078e0009 */
[----:B------:R-:W-:-:S13]  /*0c70*/  ISETP.NE.AND P1, PT, R9, -0x1, PT ;  /* 0xffffffff0900780c */ /* 0x000fda0003f25270 */
[----:B------:R-:W-:Y:S05]  /*0c80*/  @P0 BRA P1, `(.L_x_102) ;  /* 0xfffffff400480947 */ /* 0x000fea000083ffff */
[----:B------:R-:W-:Y:S05]  /*0c90*/  BSYNC.RECONVERGENT B1 ;  /* 0x0000000000017941 */ /* 0x000fea0003800200 */
.L_x_83:
[----:B------:R-:W-:Y:S05]  /*0ca0*/  BRA `(.L_x_81) ;  /* 0x0000000800047947 */ /* 0x000fea0003800000 */
.L_x_82:
[----:B------:R-:W0:Y:S01]  /*0cb0*/  LDC.64 R2, c[0x0][0x3a0] ;  /* 0x0000e800ff027b82 */ /* 0x000e220000000a00 */
[----:B------:R-:W-:Y:S01]  /*0cc0*/  BSSY.RECONVERGENT B0, `(.L_x_81) ;  /* 0x000007f000007945 */ /* 0x000fe20003800200 */
[----:B------:R-:W-:Y:S01]  /*0cd0*/  IMAD.MOV.U32 R4, RZ, RZ, 0x1 ;  /* 0x00000001ff047424 */ /* 0x000fe200078e00ff */
[----:B------:R-:W-:Y:S01]  /*0ce0*/  CS2R R8, SRZ ;  /* 0x0000000000087805 */ /* 0x000fe2000001ff00 */
[----:B------:R-:W-:Y:S01]  /*0cf0*/  UIADD3 UR4, UPT, UPT, -UR4, URZ, URZ ;  /* 0x000000ff04047290 */ /* 0x000fe2000fffe1ff */
[----:B0-----:R-:W-:-:S11]  /*0d00*/  IMAD.WIDE R2, R5, 0x4, R2 ;  /* 0x0000000405027825 */ /* 0x001fd600078e0202 */
.L_x_119:
[----:B0-----:R-:W0:Y:S02]  /*0d10*/  LDC.64 R10, c[0x0][0x390] ;  /* 0x0000e400ff0a7b82 */ /* 0x001e240000000a00 */
[----:B0-----:R-:W-:-:S05]  /*0d20*/  IMAD.WIDE R10, R9, 0x18, R10 ;  /* 0x00000018090a7825 */ /* 0x001fca00078e020a */
[----:B------:R-:W2:Y:S01]  /*0d30*/  LDG.E R5, desc[UR6][R10.64+0x10] ;  /* 0x000010060a057981 */ /* 0x000ea2000c1e1900 */
[----:B------:R-:W-:Y:S01]  /*0d40*/  BSSY.RECONVERGENT B1, `(.L_x_103) ;  /* 0x000002a000017945 */ /* 0x000fe20003800200 */
[----:B--2---:R-:W-:-:S13]  /*0d50*/  ISETP.NE.AND P0, PT, R5, -0x1, PT ;  /* 0xffffffff0500780c */ /* 0x004fda0003f05270 */
[----:B-1----:R-:W-:Y:S05]  /*0d60*/  @P0 BRA `(.L_x_104) ;  /* 0x00000000009c0947 */ /* 0x002fea0003800000 */
[----:B------:R-:W2:Y:S04]  /*0d70*/  LDG.E R13, desc[UR6][R10.64+0x4] ;  /* 0x000004060a0d7981 */ /* 0x000ea8000c1e1900 */
[----:B------:R-:W2:Y:S02]  /*0d80*/  LDG.E R12, desc[UR6][R10.64+0x8] ;  /* 0x000008060a0c7981 */ /* 0x000ea4000c1e1900 */
[----:B--2---:R-:W-:-:S13]  /*0d90*/  ISETP.GT.AND P0, PT, R13, R12, PT ;  /* 0x0000000c0d00720c */ /* 0x004fda0003f04270 */
[----:B------:R-:W-:Y:S05]  /*0da0*/  @P0 BRA `(.L_x_104) ;  /* 0x00000000008c0947 */ /* 0x000fea0003800000 */
.L_x_109:
[----:B------:R-:W0:Y:S01]  /*0db0*/  LDC.64 R14, c[0x0][0x3a0] ;  /* 0x0000e800ff0e7b82 */ /* 0x000e220000000a00 */
[----:B------:R-:W1:Y:S01]  /*0dc0*/  LDCU UR5, c[0x0][0x3b0] ;  /* 0x00007600ff0577ac */ /* 0x000e620008000800 */
[----:B------:R-:W-:Y:S04]  /*0dd0*/  BSSY.RECONVERGENT B2, `(.L_x_105) ;  /* 0x000001d000027945 */ /* 0x000fe80003800200 */
[----:B------:R-:W-:Y:S01]  /*0de0*/  BSSY.RELIABLE B3, `(.L_x_106) ;  /* 0x0000017000037945 */ /* 0x000fe20003800100 */
[----:B------:R-:W-:Y:S02]  /*0df0*/  IMAD.MOV.U32 R19, RZ, RZ, R2 ;  /* 0x000000ffff137224 */ /* 0x000fe400078e0002 */
[----:B------:R-:W-:Y:S02]  /*0e00*/  IMAD.U32 R20, RZ, RZ, UR4 ;  /* 0x00000004ff147e24 */ /* 0x000fe4000f8e00ff */
[----:B-1----:R-:W-:-:S04]  /*0e10*/  IMAD R17, R13, UR5, RZ ;  /* 0x000000050d117c24 */ /* 0x002fc8000f8e02ff */
[----:B0-----:R-:W-:-:S04]  /*0e20*/  IMAD.WIDE R14, R17, 0x4, R14 ;  /* 0x00000004110e7825 */ /* 0x001fc800078e020e */
[----:B------:R-:W-:Y:S02]  /*0e30*/  IMAD.MOV.U32 R21, RZ, RZ, R15 ;  /* 0x000000ffff157224 */ /* 0x000fe400078e000f */
[----:B------:R-:W-:-:S07]  /*0e40*/  IMAD.MOV.U32 R17, RZ, RZ, R3 ;  /* 0x000000ffff117224 */ /* 0x000fce00078e0003 */
.L_x_108:
[----:B------:R-:W-:Y:S02]  /*0e50*/  IMAD.MOV.U32 R16, RZ, RZ, R19 ;  /* 0x000000ffff107224 */ /* 0x000fe400078e0013 */
[----:B------:R-:W-:-:S04]  /*0e60*/  IMAD.MOV.U32 R15, RZ, RZ, R21 ;  /* 0x000000ffff0f7224 */ /* 0x000fc800078e0015 */
[----:B------:R-:W2:Y:S04]  /*0e70*/  LDG.E R16, desc[UR6][R16.64] ;  /* 0x0000000610107981 */ /* 0x000ea8000c1e1900 */
        /* <DEDUP_REMOVED lines=10> */
[----:B------:R-:W-:Y:S01]  /*0f20*/  IMAD.X R21, RZ, RZ, R21, P1 ;  /* 0x000000ffff157224 */ /* 0x000fe200008e0615 */
[----:B------:R-:W-:-:S11]  /*0f30*/  IADD3.X R17, PT, PT, RZ, R17, RZ, P2, !PT ;  /* 0x00000011ff117210 */ /* 0x000fd600017fe4ff */
[----:B------:R-:W-:Y:S05]  /*0f40*/  @P0 BRA `(.L_x_108) ;  /* 0xfffffffc00c00947 */ /* 0x000fea000383ffff */
[----:B------:R-:W-:Y:S05]  /*0f50*/  BSYNC.RELIABLE B3 ;  /* 0x0000000000037941 */ /* 0x000fea0003800100 */
.L_x_106:
[----:B------:R-:W0:Y:S02]  /*0f60*/  LDC.64 R14, c[0x0][0x388] ;  /* 0x0000e200ff0e7b82 */ /* 0x000e240000000a00 */
[----:B0-----:R-:W-:-:S06]  /*0f70*/  IMAD.WIDE R14, R13, 0x4, R14 ;  /* 0x000000040d0e7825 */ /* 0x001fcc00078e020e */
[----:B------:R-:W2:Y:S02]  /*0f80*/  LDG.E R15, desc[UR6][R14.64] ;  /* 0x000000060e0f7981 */ /* 0x000ea4000c1e1900 */
[----:B--2---:R-:W-:-:S07]  /*0f90*/  IMAD.IADD R8, R8, 0x1, R15 ;  /* 0x0000000108087824 */ /* 0x004fce00078e020f */
.L_x_107:
[----:B------:R-:W-:Y:S05]  /*0fa0*/  BSYNC.RECONVERGENT B2 ;  /* 0x0000000000027941 */ /* 0x000fea0003800200 */
.L_x_105:
[C---:B------:R-:W-:Y:S01]  /*0fb0*/  ISETP.NE.AND P0, PT, R13.reuse, R12, PT ;  /* 0x0000000c0d00720c */ /* 0x040fe20003f05270 */
[----:B------:R-:W-:-:S12]  /*0fc0*/  VIADD R13, R13, 0x1 ;  /* 0x000000010d0d7836 */ /* 0x000fd80000000000 */
[----:B------:R-:W-:Y:S05]  /*0fd0*/  @P0 BRA `(.L_x_109) ;  /* 0xfffffffc00740947 */ /* 0x000fea000383ffff */
.L_x_104:
[----:B------:R-:W-:Y:S05]  /*0fe0*/  BSYNC.RECONVERGENT B1 ;  /* 0x0000000000017941 */ /* 0x000fea0003800200 */
.L_x_103:
        /* <DEDUP_REMOVED lines=17> */
.L_x_115:
[----:B01----:R-:W-:-:S05]  /*1100*/  IMAD.WIDE R12, R5, 0x18, R10 ;  /* 0x00000018050c7825 */ /* 0x003fca00078e020a */
[----:B------:R-:W2:Y:S02]  /*1110*/  LDG.E R14, desc[UR6][R12.64] ;  /* 0x000000060c0e7981 */ /* 0x000ea4000c1e1900 */
[----:B--2--5:R-:W-:-:S05]  /*1120*/  IMAD.IADD R14, R15, 0x1, -R14 ;  /* 0x000000010f0e7824 */ /* 0x024fca00078e0a0e */
[----:B------:R-:W-:-:S04]  /*1130*/  IABS R14, R14 ;  /* 0x0000000e000e7213 */ /* 0x000fc80000000000 */
[----:B------:R-:W-:-:S13]  /*1140*/  ISETP.GT.AND P0, PT, R14, 0x1, PT ;  /* 0x000000010e00780c */ /* 0x000fda0003f04270 */
        /* <DEDUP_REMOVED lines=10> */
.L_x_113:
[----:B------:R-:W-:-:S05]  /*11f0*/  IMAD.WIDE R10, R9, 0x18, R10 ;  /* 0x00000018090a7825 */ /* 0x000fca00078e020a */
[----:B------:R-:W2:Y:S01]  /*1200*/  LDG.E R5, desc[UR6][R10.64+0xc] ;  /* 0x00000c060a057981 */ /* 0x000ea2000c1e1900 */
[----:B------:R-:W-:-:S05]  /*1210*/  IADD3 R12, P1, PT, R10, 0xc, RZ ;  /* 0x0000000c0a0c7810 */ /* 0x000fca0007f3e0ff */
[----:B------:R-:W-:Y:S01]  /*1220*/  IMAD.X R13, RZ, RZ, R11, P1 ;  /* 0x000000ffff0d7224 */ /* 0x000fe200008e060b */
[----:B--2---:R-:W-:-:S13]  /*1230*/  ISETP.NE.AND P0, PT, R5, -0x1, PT ;  /* 0xffffffff0500780c */ /* 0x004fda0003f05270 */
[----:B------:R-:W-:Y:S05]  /*1240*/  @P0 BRA `(.L_x_116) ;  /* 0x0000000000840947 */ /* 0x000fea0003800000 */
[----:B------:R-:W0:Y:S02]  /*1250*/  LDC.64 R10, c[0x0][0x390] ;  /* 0x0000e400ff0a7b82 */ /* 0x000e240000000a00 */
.L_x_117:
        /* <DEDUP_REMOVED lines=12> */
.L_x_114:
[----:B------:R-:W-:Y:S01]  /*1320*/  VIADD R4, R4, 0x1 ;  /* 0x0000000104047836 */ /* 0x000fe20000000000 */
[----:B------:R-:W-:Y:S06]  /*1330*/  BRA `(.L_x_116) ;  /* 0x0000000000487947 */ /* 0x000fec0003800000 */
.L_x_112:
[----:B------:R-:W-:Y:S05]  /*1340*/  BSYNC.RELIABLE B2 ;  /* 0x0000000000027941 */ /* 0x000fea0003800100 */
.L_x_111:
[----:B------:R-:W2:Y:S02]  /*1350*/  LDG.E R5, desc[UR6][R10.64+0xc] ;  /* 0x00000c060a057981 */ /* 0x000ea4000c1e1900 */
[----:B--2---:R-:W-:-:S13]  /*1360*/  ISETP.NE.AND P0, PT, R5, -0x1, PT ;  /* 0xffffffff0500780c */ /* 0x004fda0003f05270 */
[----:B------:R-:W-:Y:S05]  /*1370*/  @P0 BRA `(.L_x_116) ;  /* 0x0000000000380947 */ /* 0x000fea0003800000 */
[----:B------:R-:W1:Y:S01]  /*1380*/  LDC.64 R12, c[0x0][0x390] ;  /* 0x0000e400ff0c7b82 */ /* 0x000e620000000a00 */
[----:B------:R-:W-:Y:S01]  /*1390*/  ISETP.NE.AND P0, PT, R9, -0x1, PT ;  /* 0xffffffff0900780c */ /* 0x000fe20003f05270 */
[----:B------:R-:W-:-:S12]  /*13a0*/  IMAD.MOV.U32 R5, RZ, RZ, -0x1 ;  /* 0xffffffffff057424 */ /* 0x000fd800078e00ff */
[----:B------:R-:W-:Y:S05]  /*13b0*/  @!P0 BRA `(.L_x_116) ;  /* 0x0000000000288947 */ /* 0x000fea0003800000 */
.L_x_118:
[----:B-1----:R-:W-:-:S05]  /*13c0*/  IMAD.WIDE R10, R9, 0x18, R12 ;  /* 0x00000018090a7825 */ /* 0x002fca00078e020c */
        /* <DEDUP_REMOVED lines=9> */
.L_x_116:
[----:B------:R-:W-:Y:S05]  /*1460*/  BSYNC.RECONVERGENT B1 ;  /* 0x0000000000017941 */ /* 0x000fea0003800200 */
.L_x_110:
[C---:B------:R-:W-:Y:S01]  /*1470*/  ISETP.NE.AND P0, PT, R5.reuse, R6, PT ;  /* 0x000000060500720c */ /* 0x040fe20003f05270 */
[----:B------:R-:W-:Y:S01]  /*1480*/  IMAD.MOV.U32 R9, RZ, RZ, R5 ;  /* 0x000000ffff097224 */ /* 0x000fe200078e0005 */
[----:B------:R-:W-:-:S13]  /*1490*/  ISETP.NE.AND P1, PT, R5, -0x1, PT ;  /* 0xffffffff0500780c */ /* 0x000fda0003f25270 */
[----:B------:R-:W-:Y:S05]  /*14a0*/  @P0 BRA P1, `(.L_x_119) ;  /* 0xfffffff800180947 */ /* 0x000fea000083ffff */
[----:B------:R-:W-:Y:S05]  /*14b0*/  BSYNC.RECONVERGENT B0 ;  /* 0x0000000000007941 */ /* 0x000fea0003800200 */
.L_x_81:
[----:B0-----:R-:W0:Y:S02]  /*14c0*/  LDC.64 R2, c[0x0][0x380] ;  /* 0x0000e000ff027b82 */ /* 0x001e240000000a00 */
[----:B0-----:R-:W-:-:S05]  /*14d0*/  IMAD.WIDE R2, R0, 0x4, R2 ;  /* 0x0000000400027825 */ /* 0x001fca00078e0202 */
[----:B------:R-:W-:Y:S01]  /*14e0*/  REDG.E.ADD.STRONG.GPU desc[UR6][R2.64], R8 ;  /* 0x000000080200798e */ /* 0x000fe2000c12e106 */
[----:B------:R-:W-:Y:S05]  /*14f0*/  EXIT ;  /* 0x000000000000794d */ /* 0x000fea0003800000 */
.L_x_80:
        /* <DEDUP_REMOVED lines=41> */
[----:B------:R-:W-:-:S05]  /*1790*/  IMAD R4, R6, UR4, RZ ;  /* 0x0000000406047c24 */ /* 0x000fca000f8e02ff */
[----:B------:R-:W-:Y:S02]  /*17a0*/  IADD3 R8, PT, PT, R4, -0x1, RZ ;  /* 0xffffffff04087810 */ /* 0x000fe40007ffe0ff */
[----:B------:R-:W-:Y:S05]  /*17b0*/  BRA.U UP0, `(.L_x_122) ;  /* 0x0000000900c87547 */ /* 0x000fea000b800000 */
[----:B------:R-:W-:Y:S02]  /*17c0*/  IMAD.MOV.U32 R11, RZ, RZ, 0x1 ;  /* 0x00000001ff0b7424 */ /* 0x000fe400078e00ff */
[----:B------:R-:W-:-:S07]  /*17d0*/  IMAD.MOV.U32 R9, RZ, RZ, RZ ;  /* 0x000000ffff097224 */ /* 0x000fce00078e00ff */
.L_x_141:
[----:B0-----:R-:W0:Y:S02]  /*17e0*/  LDC.64 R2, c[0x0][0x390] ;  /* 0x0000e400ff027b82 */ /* 0x001e240000000a00 */
[----:B0-----:R-:W-:-:S05]  /*17f0*/  IMAD.WIDE R2, R7, 0x18, R2 ;  /* 0x0000001807027825 */ /* 0x001fca00078e0202 */
[----:B------:R-:W2:Y:S01]  /*1800*/  LDG.E R4, desc[UR6][R2.64+0x10] ;  /* 0x0000100602047981 */ /* 0x000ea2000c1e1900 */
[----:B------:R-:W-:Y:S01]  /*1810*/  BSSY.RECONVERGENT B0, `(.L_x_123) ;  /* 0x0000063000007945 */ /* 0x000fe20003800200 */
[----:B------:R-:W-:Y:S01]  /*1820*/  IMAD.MOV.U32 R10, RZ, RZ, R7 ;  /* 0x000000ffff0a7224 */ /* 0x000fe200078e0007 */
[----:B--2---:R-:W-:Y:S01]  /*1830*/  ISETP.NE.AND P0, PT, R4, -0x1, PT ;  /* 0xffffffff0400780c */ /* 0x004fe20003f05270 */
[----:B------:R-:W-:-:S12]  /*1840*/  IMAD.MOV.U32 R7, RZ, RZ, R4 ;  /* 0x000000ffff077224 */ /* 0x000fd800078e0004 */
        /* <DEDUP_REMOVED lines=14> */
.L_x_127:
        /* <DEDUP_REMOVED lines=30> */
.L_x_126:
[----:B------:R-:W-:Y:S05]  /*1b10*/  BSYNC.RECONVERGENT B2 ;  /* 0x0000000000027941 */ /* 0x000fea0003800200 */
.L_x_125:
        /* <DEDUP_REMOVED lines=21> */
.L_x_129:
[----:B------:R-:W-:Y:S05]  /*1c70*/  BSYNC.RECONVERGENT B2 ;  /* 0x0000000000027941 */ /* 0x000fea0003800200 */
.L_x_128:
        /* <DEDUP_REMOVED lines=15> */
.L_x_131:
[----:B------:R-:W-:Y:S05]  /*1d70*/  BSYNC.RECONVERGENT B2 ;  /* 0x0000000000027941 */ /* 0x000fea0003800200 */
.L_x_130:
        /* <DEDUP_REMOVED lines=12> */
.L_x_124:
[----:B------:R-:W-:Y:S05]  /*1e40*/  BSYNC.RECONVERGENT B0 ;  /* 0x0000000000007941 */ /* 0x000fea0003800200 */
.L_x_123:
        /* <DEDUP_REMOVED lines=17> */
.L_x_137:
        /* <DEDUP_REMOVED lines=15> */
.L_x_135:
[----:B------:R-:W-:-:S05]  /*2050*/  IMAD.WIDE R2, R10, 0x18, R12 ;  /* 0x000000180a027825 */ /* 0x000fca00078e020c */
[----:B------:R-:W2:Y:S01]  /*2060*/  LDG.E R7, desc[UR6][R2.64+0xc] ;  /* 0x00000c0602077981 */ /* 0x000ea2000c1e1900 */
[----:B------:R-:W-:-:S05]  /*2070*/  IADD3 R4, P1, PT, R2, 0xc, RZ ;  /* 0x0000000c02047810 */ /* 0x000fca0007f3e0ff */
[----:B------:R-:W-:Y:S01]  /*2080*/  IMAD.X R5, RZ, RZ, R3, P1 ;  /* 0x000000ffff057224 */ /* 0x000fe200008e0603 */
[----:B--2---:R-:W-:-:S13]  /*2090*/  ISETP.NE.AND P0, PT, R7, -0x1, PT ;  /* 0xffffffff0700780c */ /* 0x004fda0003f05270 */
[----:B------:R-:W-:Y:S05]  /*20a0*/  @P0 BRA `(.L_x_138) ;  /* 0x0000000000780947 */ /* 0x000fea0003800000 */
[----:B------:R-:W0:Y:S02]  /*20b0*/  LDC.64 R2, c[0x0][0x390] ;  /* 0x0000e400ff027b82 */ /* 0x000e240000000a00 */
.L_x_139:
        /* <DEDUP_REMOVED lines=12> */
.L_x_136:
[----:B------:R-:W-:Y:S01]  /*2180*/  VIADD R11, R11, 0x1 ;  /* 0x000000010b0b7836 */ /* 0x000fe20000000000 */
[----:B------:R-:W-:Y:S06]  /*2190*/  BRA `(.L_x_138) ;  /* 0x00000000003c7947 */ /* 0x000fec0003800000 */
.L_x_134:
[----:B------:R-:W-:Y:S05]  /*21a0*/  BSYNC.RELIABLE B2 ;  /* 0x0000000000027941 */ /* 0x000fea0003800100 */
.L_x_133:
[----:B------:R-:W2:Y:S01]  /*21b0*/  LDG.E R7, desc[UR6][R2.64+0xc] ;  /* 0x00000c0602077981 */ /* 0x000ea2000c1e1900 */
[----:B------:R-:W0:Y:S01]  /*21c0*/  LDC.64 R4, c[0x0][0x390] ;  /* 0x0000e400ff047b82 */ /* 0x000e220000000a00 */
[----:B--2---:R-:W-:-:S13]  /*21d0*/  ISETP.NE.AND P0, PT, R7, -0x1, PT ;  /* 0xffffffff0700780c */ /* 0x004fda0003f05270 */
[----:B0-----:R-:W-:Y:S05]  /*21e0*/  @P0 BRA `(.L_x_138) ;  /* 0x0000000000280947 */ /* 0x001fea0003800000 */
.L_x_140:
[----:B------:R-:W-:-:S05]  /*21f0*/  IMAD.WIDE R2, R10, 0x18, R4 ;  /* 0x000000180a027825 */ /* 0x000fca00078e0204 */
[----:B------:R-:W2:Y:S01]  /*2200*/  LDG.E R10, desc[UR6][R2.64+0x14] ;  /* 0x00001406020a7981 */ /* 0x000ea2000c1e1900 */
[----:B------:R-:W-:Y:S01]  /*2210*/  VIADD R11, R11, 0xffffffff ;  /* 0xffffffff0b0b7836 */ /* 0x000fe20000000000 */
[----:B------:R-:W-:Y:S02]  /*2220*/  MOV R7, 0xffffffff ;  /* 0xffffffff00077802 */ /* 0x000fe40000000f00 */
[----:B--2---:R-:W-:-:S13]  /*2230*/  ISETP.NE.AND P0, PT, R10, -0x1, PT ;  /* 0xffffffff0a00780c */ /* 0x004fda0003f05270 */
[----:B------:R-:W-:Y:S05]  /*2240*/  @!P0 BRA `(.L_x_138) ;  /* 0x0000000000108947 */ /* 0x000fea0003800000 */
[----:B------:R-:W-:-:S05]  /*2250*/  IMAD.WIDE R2, R10, 0x18, R4 ;  /* 0x000000180a027825 */ /* 0x000fca00078e0204 */
[----:B------:R-:W2:Y:S02]  /*2260*/  LDG.E R7, desc[UR6][R2.64+0xc] ;  /* 0x00000c0602077981 */ /* 0x000ea4000c1e1900 */
[----:B--2---:R-:W-:-:S13]  /*2270*/  ISETP.NE.AND P0, PT, R7, -0x1, PT ;  /* 0xffffffff0700780c */ /* 0x004fda0003f05270 */
[----:B------:R-:W-:Y:S05]  /*2280*/  @!P0 BRA `(.L_x_140) ;  /* 0xfffffffc00d88947 */ /* 0x000fea000383ffff */
.L_x_138:
[----:B------:R-:W-:Y:S05]  /*2290*/  BSYNC.RECONVERGENT B0 ;  /* 0x0000000000007941 */ /* 0x000fea0003800200 */
.L_x_132:
[C---:B------:R-:W-:Y:S02]  /*22a0*/  ISETP.NE.AND P0, PT, R7.reuse, R0, PT ;  /* 0x000000000700720c */ /* 0x040fe40003f05270 */
[----:B------:R-:W-:-:S13]  /*22b0*/  ISETP.NE.AND P1, PT, R7, -0x1, PT ;  /* 0xffffffff0700780c */ /* 0x000fda0003f25270 */
[----:B------:R-:W-:Y:S05]  /*22c0*/  @P0 BRA P1, `(.L_x_141) ;  /* 0xfffffff400440947 */ /* 0x000fea000083ffff */
[----:B------:R-:W-:Y:S05]  /*22d0*/  BRA `(.L_x_121) ;  /* 0x0000000400f87947 */ /* 0x000fea0003800000 */
.L_x_122:
[----:B------:R-:W-:Y:S01]  /*22e0*/  SHF.R.S32.HI R17, RZ, 0x1f, R4 ;  /* 0x0000001fff117819 */ /* 0x000fe20000011404 */
[----:B------:R-:W-:Y:S02]  /*22f0*/  IMAD.MOV.U32 R5, RZ, RZ, 0x1 ;  /* 0x00000001ff057424 */ /* 0x000fe400078e00ff */
[----:B------:R-:W-:-:S07]  /*2300*/  IMAD.MOV.U32 R9, RZ, RZ, RZ ;  /* 0x000000ffff097224 */ /* 0x000fce00078e00ff */
.L_x_158:
[----:B01----:R-:W0:Y:S02]  /*2310*/  LDC.64 R2, c[0x0][0x390] ;  /* 0x0000e400ff027b82 */ /* 0x003e240000000a00 */
        /* <DEDUP_REMOVED lines=9> */
[----:B--2---:R-:W-:-:S13]  /*23b0*/  ISETP.GT.AND P0, PT, R16, R11, PT ;  /* 0x0000000b1000720c */ /* 0x004fda0003f04270 */
[----:B------:R-:W-:Y:S05]  /*23c0*/  @P0 BRA `(.L_x_143) ;  /* 0x00000000008c0947 */ /* 0x000fea0003800000 */
.L_x_148:
[----:B------:R-:W0:Y:S01]  /*23d0*/  LDCU UR4, c[0x0][0x3b0] ;  /* 0x00007600ff0477ac */ /* 0x000e220008000800 */
[----:B------:R-:W-:Y:S04]  /*23e0*/  BSSY.RECONVERGENT B2, `(.L_x_144) ;  /* 0x000001e000027945 */ /* 0x000fe80003800200 */
[----:B------:R-:W-:Y:S01]  /*23f0*/  BSSY.RELIABLE B3, `(.L_x_145) ;  /* 0x0000018000037945 */ /* 0x000fe20003800100 */
[----:B------:R-:W-:Y:S02]  /*2400*/  IMAD.MOV.U32 R19, RZ, RZ, RZ ;  /* 0x000000ffff137224 */ /* 0x000fe400078e00ff */
[----:B0-----:R-:W-:-:S05]  /*2410*/  IMAD R22, R16, UR4, RZ ;  /* 0x0000000410167c24 */ /* 0x001fca000f8e02ff */
[----:B------:R-:W-:-:S07]  /*2420*/  SHF.R.S32.HI R21, RZ, 0x1f, R22 ;  /* 0x0000001fff157819 */ /* 0x000fce0000011416 */
.L_x_147:
        /* <DEDUP_REMOVED lines=21> */
.L_x_145:
[----:B------:R-:W0:Y:S02]  /*2580*/  LDC.64 R12, c[0x0][0x388] ;  /* 0x0000e200ff0c7b82 */ /* 0x000e240000000a00 */
[----:B0-----:R-:W-:-:S06]  /*2590*/  IMAD.WIDE R12, R16, 0x4, R12 ;  /* 0x00000004100c7825 */ /* 0x001fcc00078e020c */
[----:B------:R-:W2:Y:S02]  /*25a0*/  LDG.E R12, desc[UR6][R12.64] ;  /* 0x000000060c0c7981 */ /* 0x000ea4000c1e1900 */
[----:B--2---:R-:W-:-:S07]  /*25b0*/  IMAD.IADD R9, R9, 0x1, R12 ;  /* 0x0000000109097824 */ /* 0x004fce00078e020c */
.L_x_146:
[----:B------:R-:W-:Y:S05]  /*25c0*/  BSYNC.RECONVERGENT B2 ;  /* 0x0000000000027941 */ /* 0x000fea0003800200 */
.L_x_144:
[C---:B------:R-:W-:Y:S01]  /*25d0*/  ISETP.NE.AND P0, PT, R16.reuse, R11, PT ;  /* 0x0000000b1000720c */ /* 0x040fe20003f05270 */
[----:B------:R-:W-:-:S12]  /*25e0*/  VIADD R16, R16, 0x1 ;  /* 0x0000000110107836 */ /* 0x000fd80000000000 */
[----:B------:R-:W-:Y:S05]  /*25f0*/  @P0 BRA `(.L_x_148) ;  /* 0xfffffffc00740947 */ /* 0x000fea000383ffff */
.L_x_143:
[----:B------:R-:W-:Y:S05]  /*2600*/  BSYNC.RECONVERGENT B0 ;  /* 0x0000000000007941 */ /* 0x000fea0003800200 */
.L_x_142:
[----:B------:R-:W-:Y:S01]  /*2610*/  ISETP.NE.AND P0, PT, R7, -0x1, PT ;  /* 0xffffffff0700780c */ /* 0x000fe20003f05270 */
[----:B------:R-:W-:Y:S04]  /*2620*/  BSSY.RECONVERGENT B0, `(.L_x_149) ;  /* 0x0000046000007945 */ /* 0x000fe80003800200 */
[----:B------:R-:W-:Y:S08]  /*2630*/  BSSY.RELIABLE B2, `(.L_x_150) ;  /* 0x0000033000027945 */ /* 0x000ff00003800100 */
[----:B------:R-:W-:Y:S05]  /*2640*/  @!P0 BRA `(.L_x_151) ;  /* 0x0000000000c48947 */ /* 0x000fea0003800000 */
[----:B------:R-:W0:Y:S01]  /*2650*/  LDC.64 R12, c[0x0][0x3a0] ;  /* 0x0000e800ff0c7b82 */ /* 0x000e220000000a00 */
[----:B------:R-:W-:Y:S01]  /*2660*/  IMAD.IADD R11, R8, 0x1, R5 ;  /* 0x00000001080b7824 */ /* 0x000fe200078e0205 */
[----:B------:R-:W2:Y:S03]  /*2670*/  LDG.E R14, desc[UR6][R2.64] ;  /* 0x00000006020e7981 */ /* 0x000ea6000c1e1900 */
[----:B0-----:R-:W-:-:S05]  /*2680*/  IMAD.WIDE R12, R11, 0x4, R12 ;  /* 0x000000040b0c7825 */ /* 0x001fca00078e020c */
        /* <DEDUP_REMOVED lines=9> */
.L_x_154:
        /* <DEDUP_REMOVED lines=15> */
.L_x_152:
[----:B------:R-:W-:-:S05]  /*2810*/  IMAD.WIDE R2, R10, 0x18, R2 ;  /* 0x000000180a027825 */ /* 0x000fca00078e0202 */
[----:B------:R-:W2:Y:S01]  /*2820*/  LDG.E R7, desc[UR6][R2.64+0xc] ;  /* 0x00000c0602077981 */ /* 0x000ea2000c1e1900 */
[----:B------:R-:W-:-:S05]  /*2830*/  IADD3 R10, P1, PT, R2, 0xc, RZ ;  /* 0x0000000c020a7810 */ /* 0x000fca0007f3e0ff */
[----:B------:R-:W-:Y:S01]  /*2840*/  IMAD.X R11, RZ, RZ, R3, P1 ;  /* 0x000000ffff0b7224 */ /* 0x000fe200008e0603 */
[----:B--2---:R-:W-:-:S13]  /*2850*/  ISETP.NE.AND P0, PT, R7, -0x1, PT ;  /* 0xffffffff0700780c */ /* 0x004fda0003f05270 */
[----:B------:R-:W-:Y:S05]  /*2860*/  @P0 BRA `(.L_x_155) ;  /* 0x0000000000840947 */ /* 0x000fea0003800000 */
[----:B------:R-:W0:Y:S02]  /*2870*/  LDC.64 R2, c[0x0][0x390] ;  /* 0x0000e400ff027b82 */ /* 0x000e240000000a00 */
.L_x_156:
        /* <DEDUP_REMOVED lines=12> */
.L_x_153:
[----:B------:R-:W-:Y:S01]  /*2940*/  VIADD R5, R5, 0x1 ;  /* 0x0000000105057836 */ /* 0x000fe20000000000 */
[----:B------:R-:W-:Y:S06]  /*2950*/  BRA `(.L_x_155) ;  /* 0x0000000000487947 */ /* 0x000fec0003800000 */
.L_x_151:
[----:B------:R-:W-:Y:S05]  /*2960*/  BSYNC.RELIABLE B2 ;  /* 0x0000000000027941 */ /* 0x000fea0003800100 */
.L_x_150:
[----:B------:R-:W2:Y:S02]  /*2970*/  LDG.E R7, desc[UR6][R2.64+0xc] ;  /* 0x00000c0602077981 */ /* 0x000ea4000c1e1900 */
[----:B--2---:R-:W-:-:S13]  /*2980*/  ISETP.NE.AND P0, PT, R7, -0x1, PT ;  /* 0xffffffff0700780c */ /* 0x004fda0003f05270 */
[----:B------:R-:W-:Y:S05]  /*2990*/  @P0 BRA `(.L_x_155) ;  /* 0x0000000000380947 */ /* 0x000fea0003800000 */
[----:B------:R-:W1:Y:S01]  /*29a0*/  LDC.64 R2, c[0x0][0x390] ;  /* 0x0000e400ff027b82 */ /* 0x000e620000000a00 */
[----:B------:R-:W-:Y:S01]  /*29b0*/  ISETP.NE.AND P0, PT, R10, -0x1, PT ;  /* 0xffffffff0a00780c */ /* 0x000fe20003f05270 */
[----:B------:R-:W-:-:S12]  /*29c0*/  IMAD.MOV.U32 R7, RZ, RZ, -0x1 ;  /* 0xffffffffff077424 */ /* 0x000fd800078e00ff */
[----:B------:R-:W-:Y:S05]  /*29d0*/  @!P0 BRA `(.L_x_155) ;  /* 0x0000000000288947 */ /* 0x000fea0003800000 */
.L_x_157:
[----:B-1----:R-:W-:-:S06]  /*29e0*/  IMAD.WIDE R10, R10, 0x18, R2 ;  /* 0x000000180a0a7825 */ /* 0x002fcc00078e0202 */
        /* <DEDUP_REMOVED lines=9> */
.L_x_155:
[----:B------:R-:W-:Y:S05]  /*2a80*/  BSYNC.RECONVERGENT B0 ;  /* 0x0000000000007941 */ /* 0x000fea0003800200 */
.L_x_149:
[C---:B------:R-:W-:Y:S02]  /*2a90*/  ISETP.NE.AND P0, PT, R7.reuse, R0, PT ;  /* 0x000000000700720c */ /* 0x040fe40003f05270 */
[----:B------:R-:W-:-:S13]  /*2aa0*/  ISETP.NE.AND P1, PT, R7, -0x1, PT ;  /* 0xffffffff0700780c */ /* 0x000fda0003f25270 */
[----:B------:R-:W-:Y:S05]  /*2ab0*/  @P0 BRA P1, `(.L_x_158) ;  /* 0xfffffff800140947 */ /* 0x000fea000083ffff */
.L_x_121:
[----:B------:R-:W-:Y:S05]  /*2ac0*/  BSYNC.RECONVERGENT B1 ;  /* 0x0000000000017941 */ /* 0x000fea0003800200 */
.L_x_120:
[----:B------:R-:W-:Y:S05]  /*2ad0*/  WARPSYNC.ALL ;  /* 0x0000000000007948 */ /* 0x000fea0003800000 */
[----:B01----:R-:W0:Y:S02]  /*2ae0*/  LDC.64 R2, c[0x0][0x380] ;  /* 0x0000e000ff027b82 */ /* 0x003e240000000a00 */
[----:B0-----:R-:W-:-:S05]  /*2af0*/  IMAD.WIDE R6, R6, 0x4, R2 ;  /* 0x0000000406067825 */ /* 0x001fca00078e0202 */
[----:B------:R-:W-:Y:S01]  /*2b00*/  REDG.E.ADD.STRONG.GPU desc[UR6][R6.64], R9 ;  /* 0x000000090600798e */ /* 0x000fe2000c12e106 */
[----:B------:R-:W-:Y:S05]  /*2b10*/  EXIT ;  /* 0x000000000000794d */ /* 0x000fea0003800000 */
.L_x_159:
        /* <DEDUP_REMOVED lines=14> */
.L_x_225:


//--------------------- .text._Z19buildHypercubeArrayPjPiiiii --------------------------
	.section	.text._Z19buildHypercubeArrayPjPiiiii,"ax",@progbits
	.align	128
        .global         _Z19buildHypercubeArrayPjPiiiii
        .type           _Z19buildHypercubeArrayPjPiiiii,@function
        .size           _Z19buildHypercubeArrayPjPiiiii,(.L_x_220 - _Z19buildHypercubeArrayPjPiiiii)
        .other          _Z19buildHypercubeArrayPjPiiiii,@"STO_CUDA_ENTRY STV_DEFAULT"
_Z19buildHypercubeArrayPjPiiiii:
.text._Z19buildHypercubeArrayPjPiiiii:
[----:B------:R-:W-:Y:S01]  /*0000*/  LDC R1, c[0x0][0x37c] ;  /* 0x0000df00ff017b82 */ /* 0x000fe20000000800 */
[----:B------:R-:W0:Y:S07]  /*0010*/  S2R R0, SR_TID.X ;  /* 0x0000000000007919 */ /* 0x000e2e0000002100 */
[----:B------:R-:W0:Y:S01]  /*0020*/  S2UR UR4, SR_CTAID.X ;  /* 0x00000000000479c3 */ /* 0x000e220000002500 */
[----:B------:R-:W1:Y:S07]  /*0030*/  LDCU UR5, c[0x0][0x390] ;  /* 0x00007200ff0577ac */ /* 0x000e6e0008000800 */
[----:B------:R-:W0:Y:S02]  /*0040*/  LDC R3, c[0x0][0x360] ;  /* 0x0000d800ff037b82 */ /* 0x000e240000000800 */
[----:B0-----:R-:W-:-:S05]  /*0050*/  IMAD R0, R3, UR4, R0 ;  /* 0x0000000403007c24 */ /* 0x001fca000f8e0200 */
[----:B-1----:R-:W-:-:S13]  /*0060*/  ISETP.GE.AND P0, PT, R0, UR5, PT ;  /* 0x0000000500007c0c */ /* 0x002fda000bf06270 */
[----:B------:R-:W-:Y:S05]  /*0070*/  @P0 EXIT ;  /* 0x000000000000094d */ /* 0x000fea0003800000 */
[----:B------:R-:W0:Y:S01]  /*0080*/  LDCU UR4, c[0x0][0x39c] ;  /* 0x00007380ff0477ac */ /* 0x000e220008000800 */
[----:B------:R-:W-:Y:S01]  /*0090*/  IMAD.MOV.U32 R2, RZ, RZ, 0x1 ;  /* 0x00000001ff027424 */ /* 0x000fe200078e00ff */
[----:B0-----:R-:W0:Y:S08]  /*00a0*/  I2F.F64 R4, UR4 ;  /* 0x0000000400047d12 */ /* 0x001e300008201c00 */
[----:B0-----:R-:W0:Y:S02]  /*00b0*/  MUFU.RCP64H R3, R5 ;  /* 0x0000000500037308 */ /* 0x001e240000001800 */
[----:B0-----:R-:W-:-:S08]  /*00c0*/  DFMA R6, -R4, R2, 1 ;  /* 0x3ff000000406742b */ /* 0x001fd00000000102 */
[----:B------:R-:W-:-:S08]  /*00d0*/  DFMA R6, R6, R6, R6 ;  /* 0x000000060606722b */ /* 0x000fd00000000006 */
[----:B------:R-:W-:-:S08]  /*00e0*/  DFMA R6, R2, R6, R2 ;  /* 0x000000060206722b */ /* 0x000fd00000000002 */
[----:B------:R-:W-:-:S08]  /*00f0*/  DFMA R2, -R4, R6, 1 ;  /* 0x3ff000000402742b */ /* 0x000fd00000000106 */
[----:B------:R-:W-:-:S08]  /*0100*/  DFMA R2, R6, R2, R6 ;  /* 0x000000020602722b */ /* 0x000fd00000000006 */
[----:B------:R-:W-:-:S08]  /*0110*/  DMUL R6, R2, 32 ;  /* 0x4040000002067828 */ /* 0x000fd00000000000 */
[----:B------:R-:W-:-:S08]  /*0120*/  DFMA R8, -R4, R6, 32 ;  /* 0x404000000408742b */ /* 0x000fd00000000106 */
[----:B------:R-:W-:-:S10]  /*0130*/  DFMA R2, R2, R8, R6 ;  /* 0x000000080202722b */ /* 0x000fd40000000006 */
[----:B------:R-:W-:-:S05]  /*0140*/  FFMA R6, RZ, R5, R3 ;  /* 0x00000005ff067223 */ /* 0x000fca0000000003 */
[----:B------:R-:W-:-:S13]  /*0150*/  FSETP.GT.AND P0, PT, |R6|, 1.469367938527859385e-39, PT ;  /* 0x001000000600780b */ /* 0x000fda0003f04200 */
[----:B------:R-:W-:Y:S05]  /*0160*/  @P0 BRA `(.L_x_160) ;  /* 0x0000000000080947 */ /* 0x000fea0003800000 */
[----:B------:R-:W-:-:S07]  /*0170*/  MOV R6, 0x190 ;  /* 0x0000019000067802 */ /* 0x000fce0000000f00 */
[----:B------:R-:W-:Y:S05]  /*0180*/  CALL.REL.NOINC `($__internal_0_$__cuda_sm20_div_rn_f64_full) ;  /* 0x0000001000687944 */ /* 0x000fea0003c00000 */
.L_x_160:
[----:B------:R-:W0:Y:S01]  /*0190*/  F2I.F64.FLOOR R2, R2 ;  /* 0x0000000200027311 */ /* 0x000e220000305100 */
[----:B------:R-:W1:Y:S01]  /*01a0*/  LDC R9, c[0x0][0x394] ;  /* 0x0000e500ff097b82 */ /* 0x000e620000000800 */
[----:B------:R-:W-:Y:S02]  /*01b0*/  MOV R26, 0x330 ;  /* 0x00000330001a7802 */ /* 0x000fe40000000f00 */
[-C--:B0-----:R-:W-:Y:S02]  /*01c0*/  IABS R10, R2.reuse ;  /* 0x00000002000a7213 */ /* 0x081fe40000000000 */
[----:B------:R-:W-:Y:S02]  /*01d0*/  IABS R12, R2 ;  /* 0x00000002000c7213 */ /* 0x000fe40000000000 */
[----:B------:R-:W0:Y:S03]  /*01e0*/  I2F.RP R8, R10 ;  /* 0x0000000a00087306 */ /* 0x000e260000209400 */
[----:B------:R-:W-:Y:S01]  /*01f0*/  IMAD.MOV R27, RZ, RZ, -R12 ;  /* 0x000000ffff1b7224 */ /* 0x000fe200078e0a0c */
[----:B-1----:R-:W-:-:S04]  /*0200*/  ISETP.GE.AND P2, PT, R9, RZ, PT ;  /* 0x000000ff0900720c */ /* 0x002fc80003f46270 */
[----:B0-----:R-:W0:Y:S02]  /*0210*/  MUFU.RCP R8, R8 ;  /* 0x0000000800087308 */ /* 0x001e240000001000 */
[----:B0-----:R-:W-:Y:S01]  /*0220*/  VIADD R6, R8, 0xffffffe ;  /* 0x0ffffffe08067836 */ /* 0x001fe20000000000 */
[----:B------:R-:W-:-:S05]  /*0230*/  IABS R8, R9 ;  /* 0x0000000900087213 */ /* 0x000fca0000000000 */
[----:B------:R0:W1:Y:S02]  /*0240*/  F2I.FTZ.U32.TRUNC.NTZ R7, R6 ;  /* 0x0000000600077305 */ /* 0x000064000021f000 */
[----:B0-----:R-:W-:Y:S02]  /*0250*/  IMAD.MOV.U32 R6, RZ, RZ, RZ ;  /* 0x000000ffff067224 */ /* 0x001fe400078e00ff */
[----:B-1----:R-:W-:-:S04]  /*0260*/  IMAD.MOV R11, RZ, RZ, -R7 ;  /* 0x000000ffff0b7224 */ /* 0x002fc800078e0a07 */
[----:B------:R-:W-:-:S04]  /*0270*/  IMAD R3, R11, R10, RZ ;  /* 0x0000000a0b037224 */ /* 0x000fc800078e02ff */
[----:B------:R-:W-:-:S06]  /*0280*/  IMAD.HI.U32 R7, R7, R3, R6 ;  /* 0x0000000307077227 */ /* 0x000fcc00078e0006 */
[----:B------:R-:W-:-:S04]  /*0290*/  IMAD.HI.U32 R7, R7, R8, RZ ;  /* 0x0000000807077227 */ /* 0x000fc800078e00ff */
[----:B------:R-:W-:-:S05]  /*02a0*/  IMAD R27, R7, R27, R8 ;  /* 0x0000001b071b7224 */ /* 0x000fca00078e0208 */
[----:B------:R-:W-:-:S13]  /*02b0*/  ISETP.GT.U32.AND P0, PT, R10, R27, PT ;  /* 0x0000001b0a00720c */ /* 0x000fda0003f04070 */
[----:B------:R-:W-:Y:S01]  /*02c0*/  @!P0 IMAD.IADD R27, R27, 0x1, -R10 ;  /* 0x000000011b1b8824 */ /* 0x000fe200078e0a0a */
[----:B------:R-:W-:-:S04]  /*02d0*/  ISETP.NE.AND P0, PT, R2, RZ, PT ;  /* 0x000000ff0200720c */ /* 0x000fc80003f05270 */
[----:B------:R-:W-:-:S13]  /*02e0*/  ISETP.GT.U32.AND P1, PT, R10, R27, PT ;  /* 0x0000001b0a00720c */ /* 0x000fda0003f24070 */
[----:B------:R-:W-:-:S04]  /*02f0*/  @!P1 IMAD.IADD R27, R27, 0x1, -R10 ;  /* 0x000000011b1b9824 */ /* 0x000fc800078e0a0a */
[----:B------:R-:W-:Y:S01]  /*0300*/  @!P2 IMAD.MOV R27, RZ, RZ, -R27 ;  /* 0x000000ffff1ba224 */ /* 0x000fe200078e0a1b */
[----:B------:R-:W-:-:S07]  /*0310*/  @!P0 LOP3.LUT R27, RZ, R2, RZ, 0x33, !PT ;  /* 0x00000002ff1b8212 */ /* 0x000fce00078e33ff */
[----:B------:R-:W-:Y:S05]  /*0320*/  CALL.REL.NOINC `($_Z19buildHypercubeArrayPjPiiiii$__internal_accurate_pow) ;  /* 0x0000001400387944 */ /* 0x000fea0003c00000 */
[----:B------:R-:W0:Y:S01]  /*0330*/  LDC R3, c[0x0][0x394] ;  /* 0x0000e500ff037b82 */ /* 0x000e220000000800 */
[----:B------:R-:W1:Y:S02]  /*0340*/  LDCU UR12, c[0x0][0x39c] ;  /* 0x00007380ff0c77ac */ /* 0x000e640008000800 */
[----:B-1----:R-:W-:Y:S02]  /*0350*/  ISETP.NE.AND P0, PT, RZ, UR12, PT ;  /* 0x0000000cff007c0c */ /* 0x002fe4000bf05270 */
[----:B0-----:R-:W-:-:S13]  /*0360*/  ISETP.GE.AND P1, PT, R3, 0x1, PT ;  /* 0x000000010300780c */ /* 0x001fda0003f26270 */
[----:B------:R-:W-:Y:S05]  /*0370*/  @!P1 EXIT ;  /* 0x000000000000994d */ /* 0x000fea0003800000 */
[----:B------:R-:W0:Y:S01]  /*0380*/  LDC R11, c[0x0][0x398] ;  /* 0x0000e600ff0b7b82 */ /* 0x000e220000000800 */
[----:B------:R-:W-:Y:S01]  /*0390*/  DADD R6, R6, -1 ;  /* 0xbff0000006067429 */ /* 0x000fe20000000000 */
[----:B------:R-:W-:Y:S01]  /*03a0*/  ISETP.NE.AND P1, PT, R27, RZ, PT ;  /* 0x000000ff1b00720c */ /* 0x000fe20003f25270 */
[----:B------:R-:W1:Y:S01]  /*03b0*/  LDCU UR4, c[0x0][0x394] ;  /* 0x00007280ff0477ac */ /* 0x000e620008000800 */
[C---:B------:R-:W-:Y:S01]  /*03c0*/  LOP3.LUT R20, R3.reuse, 0x7, RZ, 0xc0, !PT ;  /* 0x0000000703147812 */ /* 0x040fe200078ec0ff */
[----:B------:R-:W-:Y:S01]  /*03d0*/  IMAD R15, R0, R3, RZ ;  /* 0x00000003000f7224 */ /* 0x000fe200078e02ff */
[----:B------:R-:W-:Y:S01]  /*03e0*/  SEL R13, R2, R27, !P1 ;  /* 0x0000001b020d7207 */ /* 0x000fe20004800000 */
[----:B------:R-:W2:Y:S01]  /*03f0*/  LDCU.64 UR8, c[0x0][0x358] ;  /* 0x00006b00ff0877ac */ /* 0x000ea20008000a00 */
[----:B------:R-:W3:Y:S01]  /*0400*/  LDC.64 R4, c[0x0][0x380] ;  /* 0x0000e000ff047b82 */ /* 0x000ee20000000a00 */
[----:B------:R-:W-:Y:S02]  /*0410*/  ISETP.GE.U32.AND P1, PT, R3, 0x8, PT ;  /* 0x000000080300780c */ /* 0x000fe40003f26070 */
[----:B------:R-:W-:-:S02]  /*0420*/  FSEL R6, R6, RZ, P0 ;  /* 0x000000ff06067208 */ /* 0x000fc40000000000 */
[----:B------:R-:W-:Y:S02]  /*0430*/  FSEL R7, R7, RZ, P0 ;  /* 0x000000ff07077208 */ /* 0x000fe40000000000 */
[----:B------:R-:W-:Y:S02]  /*0440*/  ISETP.NE.AND P0, PT, R20, RZ, PT ;  /* 0x000000ff1400720c */ /* 0x000fe40003f05270 */
[----:B------:R4:W0:Y:S02]  /*0450*/  F2I.F64.TRUNC R14, R6 ;  /* 0x00000006000e7311 */ /* 0x000824000030d100 */
[----:B0-----:R-:W-:-:S04]  /*0460*/  IMAD R9, R0, R11, RZ ;  /* 0x0000000b00097224 */ /* 0x001fc800078e02ff */
[----:B---3--:R-:W-:-:S04]  /*0470*/  IMAD.WIDE R4, R9, 0x4, R4 ;  /* 0x0000000409047825 */ /* 0x008fc800078e0204 */
[----:B------:R-:W-:Y:S01]  /*0480*/  VIADD R9, R11, 0xffffffff ;  /* 0xffffffff0b097836 */ /* 0x000fe20000000000 */
[----:B-12-4-:R-:W-:Y:S06]  /*0490*/  @!P1 BRA `(.L_x_161) ;  /* 0x0000000400d49947 */ /* 0x016fec0003800000 */
[----:B------:R-:W-:Y:S01]  /*04a0*/  IMAD.WIDE R6, R11, 0x4, R4 ;  /* 0x000000040b067825 */ /* 0x000fe200078e0204 */
[----:B------:R-:W0:Y:S04]  /*04b0*/  LDCU.64 UR6, c[0x0][0x388] ;  /* 0x00007100ff0677ac */ /* 0x000e280008000a00 */
[----:B------:R1:W5:Y:S01]  /*04c0*/  LDG.E R12, desc[UR8][R6.64+-0x4] ;  /* 0xfffffc08060c7981 */ /* 0x000362000c1e1900 */
[----:B------:R-:W-:Y:S01]  /*04d0*/  IMAD R16, R0, R3, R3 ;  /* 0x0000000300107224 */ /* 0x000fe200078e0203 */
[----:B------:R-:W-:-:S03]  /*04e0*/  LOP3.LUT R0, R3, 0x7ffffff8, RZ, 0xc0, !PT ;  /* 0x7ffffff803007812 */ /* 0x000fc600078ec0ff */
[----:B------:R-:W-:Y:S02]  /*04f0*/  VIADD R16, R16, 0xffffffff ;  /* 0xffffffff10107836 */ /* 0x000fe40000000000 */
[----:B------:R-:W-:Y:S01]  /*0500*/  IMAD.MOV R0, RZ, RZ, -R0 ;  /* 0x000000ffff007224 */ /* 0x000fe200078e0a00 */
[----:B0-----:R-:W-:Y:S02]  /*0510*/  UIADD3 UR10, UP0, UPT, UR6, -0x20, URZ ;  /* 0xffffffe0060a7890 */ /* 0x001fe4000ff1e0ff */
[----:B------:R-:W-:Y:S02]  /*0520*/  UIADD3 UR5, UP1, UPT, UR6, -0xc, URZ ;  /* 0xfffffff406057890 */ /* 0x000fe4000ff3e0ff */
[----:B------:R-:W-:Y:S02]  /*0530*/  UIADD3.X UR11, UPT, UPT, UR7, -0x1, URZ, UP0, !UPT ;  /* 0xffffffff070b7890 */ /* 0x000fe400087fe4ff */
[----:B-1----:R-:W-:-:S12]  /*0540*/  UIADD3.X UR6, UPT, UPT, UR7, -0x1, URZ, UP1, !UPT ;  /* 0xffffffff07067890 */ /* 0x002fd80008ffe4ff */
.L_x_162:
[----:B-----5:R-:W-:Y:S01]  /*0550*/  LOP3.LUT P1, RZ, R12, R13, RZ, 0xfc, !PT ;  /* 0x0000000d0cff7212 */ /* 0x020fe2000782fcff */
[----:B------:R-:W-:-:S12]  /*0560*/  VIADD R18, R9, 0xffffffff ;  /* 0xffffffff09127836 */ /* 0x000fd80000000000 */
[----:B------:R-:W-:-:S04]  /*0570*/  @P1 IMAD.MOV R18, RZ, RZ, R9 ;  /* 0x000000ffff121224 */ /* 0x000fc800078e0209 */
[----:B------:R-:W-:-:S05]  /*0580*/  IMAD.WIDE R8, R18, 0x4, R4 ;  /* 0x0000000412087825 */ /* 0x000fca00078e0204 */
[----:B0-----:R-:W2:Y:S01]  /*0590*/  LDG.E R11, desc[UR8][R8.64] ;  /* 0x00000008080b7981 */ /* 0x001ea2000c1e1900 */
[----:B------:R-:W-:Y:S02]  /*05a0*/  IMAD.U32 R6, RZ, RZ, UR5 ;  /* 0x00000005ff067e24 */ /* 0x000fe4000f8e00ff */
[----:B------:R-:W-:Y:S02]  /*05b0*/  IMAD.U32 R7, RZ, RZ, UR6 ;  /* 0x00000006ff077e24 */ /* 0x000fe4000f8e00ff */
[----:B------:R-:W-:Y:S01]  /*05c0*/  IMAD.WIDE R6, R16, 0x4, R6 ;  /* 0x0000000410067825 */ /* 0x000fe200078e0206 */
[----:B--2---:R-:W-:-:S05]  /*05d0*/  LOP3.LUT R19, R11, R14, RZ, 0xc0, !PT ;  /* 0x0000000e0b137212 */ /* 0x004fca00078ec0ff */
[----:B------:R0:W-:Y:S04]  /*05e0*/  STG.E desc[UR8][R6.64+0xc], R19 ;  /* 0x00000c1306007986 */ /* 0x0001e8000c101908 */
[----:B------:R-:W2:Y:S01]  /*05f0*/  LDG.E R10, desc[UR8][R8.64] ;  /* 0x00000008080a7981 */ /* 0x000ea2000c1e1900 */
[----:B------:R-:W-:-:S05]  /*0600*/  SEL R13, R2, R13, !P1 ;  /* 0x0000000d020d7207 */ /* 0x000fca0004800000 */
[----:B------:R-:W-:Y:S01]  /*0610*/  VIADD R13, R13, 0xffffffff ;  /* 0xffffffff0d0d7836 */ /* 0x000fe20000000000 */
[----:B--2---:R-:W-:-:S04]  /*0620*/  SHF.R.U32.HI R21, RZ, UR12, R10 ;  /* 0x0000000cff157c19 */ /* 0x004fc8000801160a */
[----:B------:R-:W-:Y:S01]  /*0630*/  LOP3.LUT P1, RZ, R21, R13, RZ, 0xfc, !PT ;  /* 0x0000000d15ff7212 */ /* 0x000fe2000782fcff */
[----:B------:R1:W-:Y:S03]  /*0640*/  STG.E desc[UR8][R8.64], R21 ;  /* 0x0000001508007986 */ /* 0x0003e6000c101908 */
[----:B------:R-:W-:-:S05]  /*0650*/  SEL R17, RZ, 0xffffffff, P1 ;  /* 0xffffffffff117807 */ /* 0x000fca0000800000 */
[----:B------:R-:W-:-:S05]  /*0660*/  IMAD.WIDE R10, R17, 0x4, R8 ;  /* 0x00000004110a7825 */ /* 0x000fca00078e0208 */
[----:B------:R-:W2:Y:S02]  /*0670*/  LDG.E R23, desc[UR8][R10.64] ;  /* 0x000000080a177981 */ /* 0x000ea4000c1e1900 */
[----:B--2---:R-:W-:-:S05]  /*0680*/  LOP3.LUT R25, R23, R14, RZ, 0xc0, !PT ;  /* 0x0000000e17197212 */ /* 0x004fca00078ec0ff */
[----:B------:R-:W-:Y:S04]  /*0690*/  STG.E desc[UR8][R6.64+0x8], R25 ;  /* 0x0000081906007986 */ /* 0x000fe8000c101908 */
[----:B------:R-:W2:Y:S01]  /*06a0*/  LDG.E R12, desc[UR8][R10.64] ;  /* 0x000000080a0c7981 */ /* 0x000ea2000c1e1900 */
[----:B------:R-:W-:-:S05]  /*06b0*/  SEL R13, R2, R13, !P1 ;  /* 0x0000000d020d7207 */ /* 0x000fca0004800000 */
[----:B------:R-:W-:Y:S01]  /*06c0*/  VIADD R23, R13, 0xffffffff ;  /* 0xffffffff0d177836 */ /* 0x000fe20000000000 */
[----:B--2---:R-:W-:-:S04]  /*06d0*/  SHF.R.U32.HI R22, RZ, UR12, R12 ;  /* 0x0000000cff167c19 */ /* 0x004fc8000801160c */
[----:B------:R-:W-:Y:S01]  /*06e0*/  LOP3.LUT P1, RZ, R22, R23, RZ, 0xfc, !PT ;  /* 0x0000001716ff7212 */ /* 0x000fe2000782fcff */
[----:B------:R2:W-:Y:S03]  /*06f0*/  STG.E desc[UR8][R10.64], R22 ;  /* 0x000000160a007986 */ /* 0x0005e6000c101908 */
[----:B0-----:R-:W-:-:S05]  /*0700*/  SEL R19, RZ, 0xffffffff, P1 ;  /* 0xffffffffff137807 */ /* 0x001fca0000800000 */
[----:B------:R-:W-:-:S05]  /*0710*/  IMAD.WIDE R12, R19, 0x4, R10 ;  /* 0x00000004130c7825 */ /* 0x000fca00078e020a */
[----:B-1----:R-:W3:Y:S02]  /*0720*/  LDG.E R9, desc[UR8][R12.64] ;  /* 0x000000080c097981 */ /* 0x002ee4000c1e1900 */
[----:B---3--:R-:W-:-:S05]  /*0730*/  LOP3.LUT R27, R9, R14, RZ, 0xc0, !PT ;  /* 0x0000000e091b7212 */ /* 0x008fca00078ec0ff */
[----:B------:R-:W-:Y:S04]  /*0740*/  STG.E desc[UR8][R6.64+0x4], R27 ;  /* 0x0000041b06007986 */ /* 0x000fe8000c101908 */
[----:B------:R-:W3:Y:S01]  /*0750*/  LDG.E R8, desc[UR8][R12.64] ;  /* 0x000000080c087981 */ /* 0x000ee2000c1e1900 */
[----:B------:R-:W-:-:S05]  /*0760*/  SEL R23, R2, R23, !P1 ;  /* 0x0000001702177207 */ /* 0x000fca0004800000 */
[----:B------:R-:W-:Y:S01]  /*0770*/  VIADD R23, R23, 0xffffffff ;  /* 0xffffffff17177836 */ /* 0x000fe20000000000 */
[----:B---3--:R-:W-:-:S04]  /*0780*/  SHF.R.U32.HI R24, RZ, UR12, R8 ;  /* 0x0000000cff187c19 */ /* 0x008fc80008011608 */
[----:B------:R-:W-:Y:S01]  /*0790*/  LOP3.LUT P1, RZ, R24, R23, RZ, 0xfc, !PT ;  /* 0x0000001718ff7212 */ /* 0x000fe2000782fcff */
[----:B------:R0:W-:Y:S03]  /*07a0*/  STG.E desc[UR8][R12.64], R24 ;  /* 0x000000180c007986 */ /* 0x0001e6000c101908 */
[----:B------:R-:W-:-:S05]  /*07b0*/  SEL R21, RZ, 0xffffffff, P1 ;  /* 0xffffffffff157807 */ /* 0x000fca0000800000 */
[----:B------:R-:W-:-:S05]  /*07c0*/  IMAD.WIDE R8, R21, 0x4, R12 ;  /* 0x0000000415087825 */ /* 0x000fca00078e020c */
[----:B--2---:R-:W2:Y:S02]  /*07d0*/  LDG.E R11, desc[UR8][R8.64] ;  /* 0x00000008080b7981 */ /* 0x004ea4000c1e1900 */
        /* <DEDUP_REMOVED lines=10> */
[----:B0-----:R-:W3:Y:S02]  /*0880*/  LDG.E R13, desc[UR8][R10.64] ;  /* 0x000000080a0d7981 */ /* 0x001ee4000c1e1900 */
[----:B---3--:R-:W-:-:S05]  /*0890*/  LOP3.LUT R27, R13, R14, RZ, 0xc0, !PT ;  /* 0x0000000e0d1b7212 */ /* 0x008fca00078ec0ff */
[----:B------:R-:W-:Y:S04]  /*08a0*/  STG.E desc[UR8][R6.64+-0x4], R27 ;  /* 0xfffffc1b06007986 */ /* 0x000fe8000c101908 */
[----:B------:R-:W3:Y:S01]  /*08b0*/  LDG.E R12, desc[UR8][R10.64] ;  /* 0x000000080a0c7981 */ /* 0x000ee2000c1e1900 */
[----:B------:R-:W-:-:S05]  /*08c0*/  SEL R23, R2, R23, !P1 ;  /* 0x0000001702177207 */ /* 0x000fca0004800000 */
[----:B-1----:R-:W-:Y:S01]  /*08d0*/  VIADD R25, R23, 0xffffffff ;  /* 0xffffffff17197836 */ /* 0x002fe20000000000 */
        /* <DEDUP_REMOVED lines=18> */
[----:B------:R0:W-:Y:S04]  /*0a00*/  STG.E desc[UR8][R6.64+-0xc], R28 ;  /* 0xfffff41c06007986 */ /* 0x0001e8000c101908 */
[----:B------:R-:W1:Y:S01]  /*0a10*/  LDG.E R10, desc[UR8][R8.64] ;  /* 0x00000008080a7981 */ /* 0x000e62000c1e1900 */
[----:B------:R-:W-:-:S05]  /*0a20*/  SEL R25, R2, R25, !P1 ;  /* 0x0000001902197207 */ /* 0x000fca0004800000 */
[----:B------:R-:W-:Y:S01]  /*0a30*/  VIADD R25, R25, 0xffffffff ;  /* 0xffffffff19197836 */ /* 0x000fe20000000000 */
[----:B-1----:R-:W-:-:S04]  /*0a40*/  SHF.R.U32.HI R29, RZ, UR12, R10 ;  /* 0x0000000cff1d7c19 */ /* 0x002fc8000801160a */
[----:B------:R-:W-:Y:S01]  /*0a50*/  LOP3.LUT P1, RZ, R29, R25, RZ, 0xfc, !PT ;  /* 0x000000191dff7212 */ /* 0x000fe2000782fcff */
[----:B------:R1:W-:Y:S03]  /*0a60*/  STG.E desc[UR8][R8.64], R29 ;  /* 0x0000001d08007986 */ /* 0x0003e6000c101908 */
[----:B------:R-:W-:-:S05]  /*0a70*/  SEL R27, RZ, 0xffffffff, P1 ;  /* 0xffffffffff1b7807 */ /* 0x000fca0000800000 */
[----:B------:R-:W-:-:S05]  /*0a80*/  IMAD.WIDE R10, R27, 0x4, R8 ;  /* 0x000000041b0a7825 */ /* 0x000fca00078e0208 */
[----:B--2---:R-:W2:Y:S01]  /*0a90*/  LDG.E R13, desc[UR8][R10.64] ;  /* 0x000000080a0d7981 */ /* 0x004ea2000c1e1900 */
[----:B------:R-:W-:Y:S02]  /*0aa0*/  USHF.R.S32.HI UR7, URZ, 0x1f, UR4 ;  /* 0x0000001fff077899 */ /* 0x000fe40008011404 */
[----:B0-----:R-:W-:-:S04]  /*0ab0*/  IADD3 R7, P2, PT, R15, UR4, RZ ;  /* 0x000000040f077c10 */ /* 0x001fc8000ff5e0ff */
[----:B------:R-:W-:Y:S02]  /*0ac0*/  LEA.HI.X.SX32 R12, R15, UR7, 0x1, P2 ;  /* 0x000000070f0c7c11 */ /* 0x000fe400090f0eff */
[----:B------:R-:W-:-:S04]  /*0ad0*/  LEA R6, P2, R7, UR10, 0x2 ;  /* 0x0000000a07067c11 */ /* 0x000fc8000f8410ff */
[----:B------:R-:W-:Y:S02]  /*0ae0*/  LEA.HI.X R7, R7, UR11, R12, 0x2, P2 ;  /* 0x0000000b07077c11 */ /* 0x000fe400090f140c */
[----:B--2---:R-:W-:-:S05]  /*0af0*/  LOP3.LUT R26, R13, R14, RZ, 0xc0, !PT ;  /* 0x0000000e0d1a7212 */ /* 0x004fca00078ec0ff */
[----:B------:R0:W-:Y:S04]  /*0b00*/  STG.E desc[UR8][R6.64], R26 ;  /* 0x0000001a06007986 */ /* 0x0001e8000c101908 */
[----:B------:R-:W2:Y:S01]  /*0b10*/  LDG.E R12, desc[UR8][R10.64] ;  /* 0x000000080a0c7981 */ /* 0x000ea2000c1e1900 */
[----:B------:R-:W-:Y:S01]  /*0b20*/  VIADD R0, R0, 0x8 ;  /* 0x0000000800007836 */ /* 0x000fe20000000000 */
[----:B------:R-:W-:Y:S01]  /*0b30*/  IADD3 R17, PT, PT, R19, R18, R17 ;  /* 0x0000001213117210 */ /* 0x000fe20007ffe011 */
[----:B------:R-:W-:Y:S01]  /*0b40*/  UIADD3 UR4, UPT, UPT, UR4, -0x8, URZ ;  /* 0xfffffff804047890 */ /* 0x000fe2000fffe0ff */
[----:B------:R-:W-:Y:S01]  /*0b50*/  SEL R13, R2, R25, !P1 ;  /* 0x00000019020d7207 */ /* 0x000fe20004800000 */
[----:B------:R-:W-:Y:S01]  /*0b60*/  VIADD R16, R16, 0xfffffff8 ;  /* 0xfffffff810107836 */ /* 0x000fe20000000000 */
[----:B------:R-:W-:-:S02]  /*0b70*/  ISETP.NE.AND P2, PT, R0, RZ, PT ;  /* 0x000000ff0000720c */ /* 0x000fc40003f45270 */
[----:B------:R-:W-:Y:S01]  /*0b80*/  IADD3 R17, PT, PT, R22, R17, R21 ;  /* 0x0000001116117210 */ /* 0x000fe20007ffe015 */
[----:B------:R-:W-:-:S03]  /*0b90*/  VIADD R13, R13, 0xffffffff ;  /* 0xffffffff0d0d7836 */ /* 0x000fc60000000000 */
[----:B------:R-:W-:-:S05]  /*0ba0*/  IADD3 R24, PT, PT, R24, R17, R23 ;  /* 0x0000001118187210 */ /* 0x000fca0007ffe017 */
[----:B-1----:R-:W-:Y:S01]  /*0bb0*/  IMAD.IADD R9, R24, 0x1, R27 ;  /* 0x0000000118097824 */ /* 0x002fe200078e021b */
[----:B--2---:R-:W-:-:S05]  /*0bc0*/  SHF.R.U32.HI R12, RZ, UR12, R12 ;  /* 0x0000000cff0c7c19 */ /* 0x004fca000801160c */
[----:B------:R0:W-:Y:S01]  /*0bd0*/  STG.E desc[UR8][R10.64], R12 ;  /* 0x0000000c0a007986 */ /* 0x0001e2000c101908 */
[----:B------:R-:W-:Y:S05]  /*0be0*/  @P2 BRA `(.L_x_162) ;  /* 0xfffffff800582947 */ /* 0x000fea000383ffff */
.L_x_161:
[----:B------:R-:W-:Y:S05]  /*0bf0*/  @!P0 EXIT ;  /* 0x000000000000894d */ /* 0x000fea0003800000 */
[----:B------:R-:W-:Y:S02]  /*0c00*/  ISETP.GE.U32.AND P1, PT, R20, 0x4, PT ;  /* 0x000000041400780c */ /* 0x000fe40003f26070 */
[----:B------:R-:W-:-:S04]  /*0c10*/  LOP3.LUT R8, R3, 0x3, RZ, 0xc0, !PT ;  /* 0x0000000303087812 */ /* 0x000fc800078ec0ff */
[----:B------:R-:W-:-:S07]  /*0c20*/  ISETP.NE.AND P0, PT, R8, RZ, PT ;  /* 0x000000ff0800720c */ /* 0x000fce0003f05270 */
[----:B------:R-:W-:Y:S06]  /*0c30*/  @!P1 BRA `(.L_x_163) ;  /* 0x0000000000dc9947 */ /* 0x000fec0003800000 */
[----:B------:R-:W-:Y:S01]  /*0c40*/  IMAD.WIDE R16, R9, 0x4, R4 ;  /* 0x0000000409107825 */ /* 0x000fe200078e0204 */
[----:B------:R-:W1:Y:S04]  /*0c50*/  LDCU.64 UR6, c[0x0][0x388] ;  /* 0x00007100ff0677ac */ /* 0x000e680008000a00 */
[----:B------:R-:W2:Y:S02]  /*0c60*/  LDG.E R0, desc[UR8][R16.64] ;  /* 0x0000000810007981 */ /* 0x000ea4000c1e1900 */
[----:B--2---:R-:W-:-:S04]  /*0c70*/  LOP3.LUT P1, RZ, R0, R13, RZ, 0xfc, !PT ;  /* 0x0000000d00ff7212 */ /* 0x004fc8000782fcff */
[----:B------:R-:W-:-:S05]  /*0c80*/  SEL R0, RZ, 0xffffffff, P1 ;  /* 0xffffffffff007807 */ /* 0x000fca0000800000 */
[----:B0-----:R-:W-:-:S05]  /*0c90*/  IMAD.WIDE R10, R0, 0x4, R16 ;  /* 0x00000004000a7825 */ /* 0x001fca00078e0210 */
[----:B------:R-:W2:Y:S01]  /*0ca0*/  LDG.E R19, desc[UR8][R10.64] ;  /* 0x000000080a137981 */ /* 0x000ea2000c1e1900 */
[----:B------:R-:W-:Y:S02]  /*0cb0*/  USHF.R.S32.HI UR5, URZ, 0x1f, UR4 ;  /* 0x0000001fff057899 */ /* 0x000fe40008011404 */
[----:B------:R-:W-:-:S04]  /*0cc0*/  IADD3 R7, P2, PT, R15, UR4, RZ ;  /* 0x000000040f077c10 */ /* 0x000fc8000ff5e0ff */
[----:B------:R-:W-:Y:S02]  /*0cd0*/  LEA.HI.X.SX32 R12, R15, UR5, 0x1, P2 ;  /* 0x000000050f0c7c11 */ /* 0x000fe400090f0eff */
[----:B-1----:R-:W-:-:S04]  /*0ce0*/  LEA R6, P2, R7, UR6, 0x2 ;  /* 0x0000000607067c11 */ /* 0x002fc8000f8410ff */
[----:B------:R-:W-:Y:S02]  /*0cf0*/  LEA.HI.X R7, R7, UR7, R12, 0x2, P2 ;  /* 0x0000000707077c11 */ /* 0x000fe400090f140c */
        /* <DEDUP_REMOVED lines=12> */
[----:B------:R2:W-:Y:S04]  /*0dc0*/  STG.E desc[UR8][R6.64+-0x8], R25 ;  /* 0xfffff81906007986 */ /* 0x0005e8000c101908 */
[----:B------:R-:W3:Y:S01]  /*0dd0*/  LDG.E R16, desc[UR8][R12.64] ;  /* 0x000000080c107981 */ /* 0x000ee2000c1e1900 */
[----:B------:R-:W-:-:S05]  /*0de0*/  SEL R17, R2, R17, !P1 ;  /* 0x0000001102117207 */ /* 0x000fca0004800000 */
[----:B------:R-:W-:Y:S01]  /*0df0*/  VIADD R23, R17, 0xffffffff ;  /* 0xffffffff11177836 */ /* 0x000fe20000000000 */
[----:B---3--:R-:W-:-:S04]  /*0e00*/  SHF.R.U32.HI R20, RZ, UR12, R16 ;  /* 0x0000000cff147c19 */ /* 0x008fc80008011610 */
[----:B------:R-:W-:Y:S01]  /*0e10*/  LOP3.LUT P1, RZ, R20, R23, RZ, 0xfc, !PT ;  /* 0x0000001714ff7212 */ /* 0x000fe2000782fcff */
[----:B------:R3:W-:Y:S03]  /*0e20*/  STG.E desc[UR8][R12.64], R20 ;  /* 0x000000140c007986 */ /* 0x0007e6000c101908 */
[----:B0-----:R-:W-:-:S05]  /*0e30*/  SEL R21, RZ, 0xffffffff, P1 ;  /* 0xffffffffff157807 */ /* 0x001fca0000800000 */
[----:B------:R-:W-:-:S05]  /*0e40*/  IMAD.WIDE R16, R21, 0x4, R12 ;  /* 0x0000000415107825 */ /* 0x000fca00078e020c */
[----:B-1----:R-:W4:Y:S02]  /*0e50*/  LDG.E R11, desc[UR8][R16.64] ;  /* 0x00000008100b7981 */ /* 0x002f24000c1e1900 */
[----:B----4-:R-:W-:-:S05]  /*0e60*/  LOP3.LUT R27, R11, R14, RZ, 0xc0, !PT ;  /* 0x0000000e0b1b7212 */ /* 0x010fca00078ec0ff */
[----:B------:R0:W-:Y:S04]  /*0e70*/  STG.E desc[UR8][R6.64+-0xc], R27 ;  /* 0xfffff41b06007986 */ /* 0x0001e8000c101908 */
[----:B------:R-:W4:Y:S01]  /*0e80*/  LDG.E R10, desc[UR8][R16.64] ;  /* 0x00000008100a7981 */ /* 0x000f22000c1e1900 */
[----:B------:R-:W-:-:S05]  /*0e90*/  SEL R23, R2, R23, !P1 ;  /* 0x0000001702177207 */ /* 0x000fca0004800000 */
[----:B------:R-:W-:Y:S01]  /*0ea0*/  VIADD R23, R23, 0xffffffff ;  /* 0xffffffff17177836 */ /* 0x000fe20000000000 */
[----:B----4-:R-:W-:-:S04]  /*0eb0*/  SHF.R.U32.HI R18, RZ, UR12, R10 ;  /* 0x0000000cff127c19 */ /* 0x010fc8000801160a */
[----:B------:R-:W-:Y:S01]  /*0ec0*/  LOP3.LUT P1, RZ, R18, R23, RZ, 0xfc, !PT ;  /* 0x0000001712ff7212 */ /* 0x000fe2000782fcff */
[----:B------:R1:W-:Y:S03]  /*0ed0*/  STG.E desc[UR8][R16.64], R18 ;  /* 0x0000001210007986 */ /* 0x0003e6000c101908 */
[----:B--2---:R-:W-:-:S05]  /*0ee0*/  SEL R25, RZ, 0xffffffff, P1 ;  /* 0xffffffffff197807 */ /* 0x004fca0000800000 */
[----:B------:R-:W-:-:S05]  /*0ef0*/  IMAD.WIDE R10, R25, 0x4, R16 ;  /* 0x00000004190a7825 */ /* 0x000fca00078e0210 */
[----:B---3--:R-:W2:Y:S02]  /*0f00*/  LDG.E R13, desc[UR8][R10.64] ;  /* 0x000000080a0d7981 */ /* 0x008ea4000c1e1900 */
[----:B--2---:R-:W-:-:S05]  /*0f10*/  LOP3.LUT R29, R13, R14, RZ, 0xc0, !PT ;  /* 0x0000000e0d1d7212 */ /* 0x004fca00078ec0ff */
[----:B------:R1:W-:Y:S04]  /*0f20*/  STG.E desc[UR8][R6.64+-0x10], R29 ;  /* 0xfffff01d06007986 */ /* 0x0003e8000c101908 */
[----:B------:R-:W0:Y:S01]  /*0f30*/  LDG.E R12, desc[UR8][R10.64] ;  /* 0x000000080a0c7981 */ /* 0x000e22000c1e1900 */
[----:B------:R-:W-:Y:S01]  /*0f40*/  SEL R13, R2, R23, !P1 ;  /* 0x00000017020d7207 */ /* 0x000fe20004800000 */
[----:B------:R-:W-:Y:S01]  /*0f50*/  UIADD3 UR4, UPT, UPT, UR4, -0x4, URZ ;  /* 0xfffffffc04047890 */ /* 0x000fe2000fffe0ff */
[----:B------:R-:W-:-:S03]  /*0f60*/  IADD3 R0, PT, PT, R19, R9, R0 ;  /* 0x0000000913007210 */ /* 0x000fc60007ffe000 */
[----:B------:R-:W-:Y:S01]  /*0f70*/  VIADD R13, R13, 0xffffffff ;  /* 0xffffffff0d0d7836 */ /* 0x000fe20000000000 */
[----:B------:R-:W-:Y:S02]  /*0f80*/  IADD3 R9, PT, PT, R25, R0, R21 ;  /* 0x0000000019097210 */ /* 0x000fe40007ffe015 */
[----:B0-----:R-:W-:-:S05]  /*0f90*/  SHF.R.U32.HI R27, RZ, UR12, R12 ;  /* 0x0000000cff1b7c19 */ /* 0x001fca000801160c */
[----:B------:R1:W-:Y:S02]  /*0fa0*/  STG.E desc[UR8][R10.64], R27 ;  /* 0x0000001b0a007986 */ /* 0x0003e4000c101908 */
.L_x_163:
[----:B------:R-:W-:Y:S05]  /*0fb0*/  @!P0 EXIT ;  /* 0x000000000000894d */ /* 0x000fea0003800000 */
[----:B------:R-:W-:Y:S02]  /*0fc0*/  ISETP.NE.AND P1, PT, R8, 0x1, PT ;  /* 0x000000010800780c */ /* 0x000fe40003f25270 */
[----:B------:R-:W-:-:S04]  /*0fd0*/  LOP3.LUT R3, R3, 0x1, RZ, 0xc0, !PT ;  /* 0x0000000103037812 */ /* 0x000fc800078ec0ff */
[----:B------:R-:W-:-:S07]  /*0fe0*/  ISETP.NE.U32.AND P0, PT, R3, 0x1, PT ;  /* 0x000000010300780c */ /* 0x000fce0003f05070 */
[----:B------:R-:W-:Y:S06]  /*0ff0*/  @!P1 BRA `(.L_x_164) ;  /* 0x0000000000809947 */ /* 0x000fec0003800000 */
[----:B-1----:R-:W-:Y:S01]  /*1000*/  IMAD.WIDE R16, R9, 0x4, R4 ;  /* 0x0000000409107825 */ /* 0x002fe200078e0204 */
        /* <DEDUP_REMOVED lines=21> */
[----:B------:R-:W3:Y:S02]  /*1160*/  LDG.E R21, desc[UR8][R16.64] ;  /* 0x0000000810157981 */ /* 0x000ee4000c1e1900 */
[----:B---3--:R-:W-:-:S05]  /*1170*/  LOP3.LUT R21, R21, R14, RZ, 0xc0, !PT ;  /* 0x0000000e15157212 */ /* 0x008fca00078ec0ff */
[----:B------:R2:W-:Y:S04]  /*1180*/  STG.E desc[UR8][R6.64+-0x8], R21 ;  /* 0xfffff81506007986 */ /* 0x0005e8000c101908 */
[----:B0-----:R-:W3:Y:S01]  /*1190*/  LDG.E R3, desc[UR8][R16.64] ;  /* 0x0000000810037981 */ /* 0x001ee2000c1e1900 */
[----:B------:R-:W-:Y:S01]  /*11a0*/  SEL R13, R2, R13, !P1 ;  /* 0x0000000d020d7207 */ /* 0x000fe20004800000 */
[----:B------:R-:W-:Y:S01]  /*11b0*/  UIADD3 UR4, UPT, UPT, UR4, -0x2, URZ ;  /* 0xfffffffe04047890 */ /* 0x000fe2000fffe0ff */
[----:B------:R-:W-:-:S03]  /*11c0*/  IADD3 R9, PT, PT, R19, R9, R0 ;  /* 0x0000000913097210 */ /* 0x000fc60007ffe000 */
[----:B------:R-:W-:Y:S01]  /*11d0*/  VIADD R13, R13, 0xffffffff ;  /* 0xffffffff0d0d7836 */ /* 0x000fe20000000000 */
[----:B---3--:R-:W-:-:S05]  /*11e0*/  SHF.R.U32.HI R3, RZ, UR12, R3 ;  /* 0x0000000cff037c19 */ /* 0x008fca0008011603 */
[----:B------:R2:W-:Y:S02]  /*11f0*/  STG.E desc[UR8][R16.64], R3 ;  /* 0x0000000310007986 */ /* 0x0005e4000c101908 */
.L_x_164:
[----:B------:R-:W-:Y:S05]  /*1200*/  @P0 EXIT ;  /* 0x000000000000094d */ /* 0x000fea0003800000 */
[----:B------:R-:W-:Y:S01]  /*1210*/  IMAD.WIDE R4, R9, 0x4, R4 ;  /* 0x0000000409047825 */ /* 0x000fe200078e0204 */
[----:B------:R-:W0:Y:S04]  /*1220*/  LDCU.64 UR6, c[0x0][0x388] ;  /* 0x00007100ff0677ac */ /* 0x000e280008000a00 */
[----:B------:R-:W3:Y:S02]  /*1230*/  LDG.E R0, desc[UR8][R4.64] ;  /* 0x0000000804007981 */ /* 0x000ee4000c1e1900 */
[----:B---3--:R-:W-:-:S04]  /*1240*/  LOP3.LUT P0, RZ, R0, R13, RZ, 0xfc, !PT ;  /* 0x0000000d00ff7212 */ /* 0x008fc8000780fcff */
[----:B--2---:R-:W-:-:S05]  /*1250*/  SEL R3, RZ, 0xffffffff, P0 ;  /* 0xffffffffff037807 */ /* 0x004fca0000000000 */
[----:B------:R-:W-:-:S05]  /*1260*/  IMAD.WIDE R2, R3, 0x4, R4 ;  /* 0x0000000403027825 */ /* 0x000fca00078e0204 */
[----:B------:R-:W2:Y:S01]  /*1270*/  LDG.E R9, desc[UR8][R2.64] ;  /* 0x0000000802097981 */ /* 0x000ea2000c1e1900 */
[----:B------:R-:W-:Y:S02]  /*1280*/  USHF.R.S32.HI UR5, URZ, 0x1f, UR4 ;  /* 0x0000001fff057899 */ /* 0x000fe40008011404 */
[----:B------:R-:W-:-:S04]  /*1290*/  IADD3 R0, P0, PT, R15, UR4, RZ ;  /* 0x000000040f007c10 */ /* 0x000fc8000ff1e0ff */
[----:B------:R-:W-:Y:S02]  /*12a0*/  LEA.HI.X.SX32 R15, R15, UR5, 0x1, P0 ;  /* 0x000000050f0f7c11 */ /* 0x000fe400080f0eff */
[----:B01----:R-:W-:-:S04]  /*12b0*/  LEA R6, P0, R0, UR6, 0x2 ;  /* 0x0000000600067c11 */ /* 0x003fc8000f8010ff */
[----:B------:R-:W-:Y:S02]  /*12c0*/  LEA.HI.X R7, R0, UR7, R15, 0x2, P0 ;  /* 0x0000000700077c11 */ /* 0x000fe400080f140f */
[----:B--2---:R-:W-:-:S05]  /*12d0*/  LOP3.LUT R9, R9, R14, RZ, 0xc0, !PT ;  /* 0x0000000e09097212 */ /* 0x004fca00078ec0ff */
[----:B------:R-:W-:Y:S04]  /*12e0*/  STG.E desc[UR8][R6.64+-0x4], R9 ;  /* 0xfffffc0906007986 */ /* 0x000fe8000c101908 */
[----:B------:R-:W2:Y:S02]  /*12f0*/  LDG.E R0, desc[UR8][R2.64] ;  /* 0x0000000802007981 */ /* 0x000ea4000c1e1900 */
[----:B--2---:R-:W-:-:S05]  /*1300*/  SHF.R.U32.HI R5, RZ, UR12, R0 ;  /* 0x0000000cff057c19 */ /* 0x004fca0008011600 */
[----:B------:R-:W-:Y:S01]  /*1310*/  STG.E desc[UR8][R2.64], R5 ;  /* 0x0000000502007986 */ /* 0x000fe2000c101908 */
[----:B------:R-:W-:Y:S05]  /*1320*/  EXIT ;  /* 0x000000000000794d */ /* 0x000fea0003800000 */
        .weak           $__internal_0_$__cuda_sm20_div_rn_f64_full
        .type           $__internal_0_$__cuda_sm20_div_rn_f64_full,@function
        .size           $__internal_0_$__cuda_sm20_div_rn_f64_full,($_Z19buildHypercubeArrayPjPiiiii$__internal_accurate_pow - $__internal_0_$__cuda_sm20_div_rn_f64_full)
$__internal_0_$__cuda_sm20_div_rn_f64_full:
[C---:B------:R-:W-:Y:S01]  /*1330*/  FSETP.GEU.AND P0, PT, |R5|.reuse, 1.469367938527859385e-39, PT ;  /* 0x001000000500780b */ /* 0x040fe20003f0e200 */
[----:B------:R-:W-:Y:S01]  /*1340*/  IMAD.MOV.U32 R8, RZ, RZ, 0x1 ;  /* 0x00000001ff087424 */ /* 0x000fe200078e00ff */
[C---:B------:R-:W-:Y:S01]  /*1350*/  LOP3.LUT R2, R5.reuse, 0x800fffff, RZ, 0xc0, !PT ;  /* 0x800fffff05027812 */ /* 0x040fe200078ec0ff */
[----:B------:R-:W-:Y:S01]  /*1360*/  IMAD.MOV.U32 R17, RZ, RZ, 0x40400000 ;  /* 0x40400000ff117424 */ /* 0x000fe200078e00ff */
[----:B------:R-:W-:Y:S01]  /*1370*/  LOP3.LUT R14, R5, 0x7ff00000, RZ, 0xc0, !PT ;  /* 0x7ff00000050e7812 */ /* 0x000fe200078ec0ff */
[----:B------:R-:W-:Y:S01]  /*1380*/  IMAD.MOV.U32 R7, RZ, RZ, 0x1ca00000 ;  /* 0x1ca00000ff077424 */ /* 0x000fe200078e00ff */
[----:B------:R-:W-:Y:S01]  /*1390*/  LOP3.LUT R3, R2, 0x3ff00000, RZ, 0xfc, !PT ;  /* 0x3ff0000002037812 */ /* 0x000fe200078efcff */
[----:B------:R-:W-:Y:S01]  /*13a0*/  IMAD.MOV.U32 R2, RZ, RZ, R4 ;  /* 0x000000ffff027224 */ /* 0x000fe200078e0004 */
[----:B------:R-:W-:Y:S01]  /*13b0*/  ISETP.LE.U32.AND P1, PT, R14, 0x40400000, PT ;  /* 0x404000000e00780c */ /* 0x000fe20003f23070 */
[----:B------:R-:W-:Y:S02]  /*13c0*/  IMAD.MOV.U32 R16, RZ, RZ, R14 ;  /* 0x000000ffff107224 */ /* 0x000fe400078e000e */
[----:B------:R-:W-:-:S02]  /*13d0*/  VIADD R18, R17, 0xffffffff ;  /* 0xffffffff11127836 */ /* 0x000fc40000000000 */
[----:B------:R-:W-:-:S06]  /*13e0*/  @!P0 DMUL R2, R4, 8.98846567431157953865e+307 ;  /* 0x7fe0000004028828 */ /* 0x000fcc0000000000 */
[----:B------:R-:W0:Y:S04]  /*13f0*/  MUFU.RCP64H R9, R3 ;  /* 0x0000000300097308 */ /* 0x000e280000001800 */
[----:B------:R-:W-:Y:S02]  /*1400*/  @!P0 LOP3.LUT R16, R3, 0x7ff00000, RZ, 0xc0, !PT ;  /* 0x7ff0000003108812 */ /* 0x000fe400078ec0ff */
[----:B------:R-:W-:-:S03]  /*1410*/  ISETP.GT.U32.AND P0, PT, R18, 0x7feffffe, PT ;  /* 0x7feffffe1200780c */ /* 0x000fc60003f04070 */
[----:B------:R-:W-:-:S05]  /*1420*/  VIADD R18, R16, 0xffffffff ;  /* 0xffffffff10127836 */ /* 0x000fca0000000000 */
[----:B------:R-:W-:Y:S01]  /*1430*/  ISETP.GT.U32.OR P0, PT, R18, 0x7feffffe, P0 ;  /* 0x7feffffe1200780c */ /* 0x000fe20000704470 */
[----:B0-----:R-:W-:-:S08]  /*1440*/  DFMA R10, R8, -R2, 1 ;  /* 0x3ff00000080a742b */ /* 0x001fd00000000802 */
[----:B------:R-:W-:-:S08]  /*1450*/  DFMA R10, R10, R10, R10 ;  /* 0x0000000a0a0a722b */ /* 0x000fd0000000000a */
[----:B------:R-:W-:-:S08]  /*1460*/  DFMA R10, R8, R10, R8 ;  /* 0x0000000a080a722b */ /* 0x000fd00000000008 */
[----:B------:R-:W-:-:S08]  /*1470*/  DFMA R8, R10, -R2, 1 ;  /* 0x3ff000000a08742b */ /* 0x000fd00000000802 */
[----:B------:R-:W-:Y:S01]  /*1480*/  DFMA R10, R10, R8, R10 ;  /* 0x000000080a0a722b */ /* 0x000fe2000000000a */
[----:B------:R-:W-:Y:S01]  /*1490*/  SEL R9, R7, 0x63400000, !P1 ;  /* 0x6340000007097807 */ /* 0x000fe20004800000 */
[----:B------:R-:W-:-:S06]  /*14a0*/  IMAD.MOV.U32 R8, RZ, RZ, RZ ;  /* 0x000000ffff087224 */ /* 0x000fcc00078e00ff */
[----:B------:R-:W-:-:S08]  /*14b0*/  DMUL R12, R10, R8 ;  /* 0x000000080a0c7228 */ /* 0x000fd00000000000 */
[----:B------:R-:W-:-:S08]  /*14c0*/  DFMA R14, R12, -R2, R8 ;  /* 0x800000020c0e722b */ /* 0x000fd00000000008 */
[----:B------:R-:W-:Y:S01]  /*14d0*/  DFMA R10, R10, R14, R12 ;  /* 0x0000000e0a0a722b */ /* 0x000fe2000000000c */
[----:B------:R-:W-:Y:S10]  /*14e0*/  @P0 BRA `(.L_x_165) ;  /* 0x0000000000740947 */ /* 0x000ff40003800000 */
[----:B------:R-:W-:Y:S01]  /*14f0*/  LOP3.LUT R14, R5, 0x7ff00000, RZ, 0xc0, !PT ;  /* 0x7ff00000050e7812 */ /* 0x000fe200078ec0ff */
[----:B------:R-:W-:-:S03]  /*1500*/  IMAD.MOV.U32 R12, RZ, RZ, 0x40400000 ;  /* 0x40400000ff0c7424 */ /* 0x000fc600078e00ff */
[----:B------:R-:W-:Y:S01]  /*1510*/  ISETP.LE.U32.AND P0, PT, R14, 0x40400000, PT ;  /* 0x404000000e00780c */ /* 0x000fe20003f03070 */
[----:B------:R-:W-:Y:S02]  /*1520*/  IMAD.MOV R13, RZ, RZ, -R14 ;  /* 0x000000ffff0d7224 */ /* 0x000fe400078e0a0e */
[----:B------:R-:W-:Y:S01]  /*1530*/  IMAD.MOV.U32 R14, RZ, RZ, RZ ;  /* 0x000000ffff0e7224 */ /* 0x000fe200078e00ff */
[----:B------:R-:W-:Y:S02]  /*1540*/  SEL R7, R7, 0x63400000, !P0 ;  /* 0x6340000007077807 */ /* 0x000fe40004000000 */
[----:B------:R-:W-:-:S04]  /*1550*/  VIADDMNMX R12, R13, R12, 0xb9600000, !PT ;  /* 0xb96000000d0c7446 */ /* 0x000fc8000780010c */
[----:B------:R-:W-:-:S05]  /*1560*/  VIMNMX R12, PT, PT, R12, 0x46a00000, PT ;  /* 0x46a000000c0c7848 */ /* 0x000fca0003fe0100 */
[----:B------:R-:W-:-:S04]  /*1570*/  IMAD.IADD R7, R12, 0x1, -R7 ;  /* 0x000000010c077824 */ /* 0x000fc800078e0a07 */
[----:B------:R-:W-:-:S06]  /*1580*/  VIADD R15, R7, 0x7fe00000 ;  /* 0x7fe00000070f7836 */ /* 0x000fcc0000000000 */
[----:B------:R-:W-:-:S10]  /*1590*/  DMUL R12, R10, R14 ;  /* 0x0000000e0a0c7228 */ /* 0x000fd40000000000 */
[----:B------:R-:W-:-:S13]  /*15a0*/  FSETP.GTU.AND P0, PT, |R13|, 1.469367938527859385e-39, PT ;  /* 0x001000000d00780b */ /* 0x000fda0003f0c200 */
[----:B------:R-:W-:Y:S05]  /*15b0*/  @P0 BRA `(.L_x_166) ;  /* 0x0000000000840947 */ /* 0x000fea0003800000 */
[----:B------:R-:W-:Y:S01]  /*15c0*/  DFMA R2, R10, -R2, R8 ;  /* 0x800000020a02722b */ /* 0x000fe20000000008 */
[----:B------:R-:W-:-:S09]  /*15d0*/  IMAD.MOV.U32 R14, RZ, RZ, RZ ;  /* 0x000000ffff0e7224 */ /* 0x000fd200078e00ff */
[C---:B------:R-:W-:Y:S02]  /*15e0*/  FSETP.NEU.AND P0, PT, R3.reuse, RZ, PT ;  /* 0x000000ff0300720b */ /* 0x040fe40003f0d000 */
[----:B------:R-:W-:-:S04]  /*15f0*/  LOP3.LUT R9, R3, 0x80000000, R5, 0x48, !PT ;  /* 0x8000000003097812 */ /* 0x000fc800078e4805 */
[----:B------:R-:W-:-:S07]  /*1600*/  LOP3.LUT R15, R9, R15, RZ, 0xfc, !PT ;  /* 0x0000000f090f7212 */ /* 0x000fce00078efcff */
[----:B------:R-:W-:Y:S05]  /*1610*/  @!P0 BRA `(.L_x_166) ;  /* 0x00000000006c8947 */ /* 0x000fea0003800000 */
[----:B------:R-:W-:Y:S01]  /*1620*/  IMAD.MOV R3, RZ, RZ, -R7 ;  /* 0x000000ffff037224 */ /* 0x000fe200078e0a07 */
[----:B------:R-:W-:Y:S01]  /*1630*/  IADD3 R7, PT, PT, -R7, -0x43300000, RZ ;  /* 0xbcd0000007077810 */ /* 0x000fe20007ffe1ff */
[----:B------:R-:W-:-:S06]  /*1640*/  IMAD.MOV.U32 R2, RZ, RZ, RZ ;  /* 0x000000ffff027224 */ /* 0x000fcc00078e00ff */
[----:B------:R-:W-:Y:S02]  /*1650*/  DFMA R2, R12, -R2, R10 ;  /* 0x800000020c02722b */ /* 0x000fe4000000000a */
[----:B------:R-:W-:-:S08]  /*1660*/  DMUL.RP R10, R10, R14 ;  /* 0x0000000e0a0a7228 */ /* 0x000fd00000008000 */
[----:B------:R-:W-:Y:S02]  /*1670*/  FSETP.NEU.AND P0, PT, |R3|, R7, PT ;  /* 0x000000070300720b */ /* 0x000fe40003f0d200 */
[----:B------:R-:W-:Y:S02]  /*1680*/  LOP3.LUT R9, R11, R9, RZ, 0x3c, !PT ;  /* 0x000000090b097212 */ /* 0x000fe400078e3cff */
[----:B------:R-:W-:Y:S02]  /*1690*/  FSEL R12, R10, R12, !P0 ;  /* 0x0000000c0a0c7208 */ /* 0x000fe40004000000 */
[----:B------:R-:W-:Y:S01]  /*16a0*/  FSEL R13, R9, R13, !P0 ;  /* 0x0000000d090d7208 */ /* 0x000fe20004000000 */
[----:B------:R-:W-:Y:S06]  /*16b0*/  BRA `(.L_x_166) ;  /* 0x0000000000447947 */ /* 0x000fec0003800000 */
.L_x_165:
[----:B------:R-:W-:-:S14]  /*16c0*/  DSETP.NAN.AND P0, PT, R4, R4, PT ;  /* 0x000000040400722a */ /* 0x000fdc0003f08000 */
[----:B------:R-:W-:Y:S05]  /*16d0*/  @P0 BRA `(.L_x_167) ;  /* 0x0000000000340947 */ /* 0x000fea0003800000 */
[----:B------:R-:W-:Y:S01]  /*16e0*/  ISETP.NE.AND P0, PT, R17, R16, PT ;  /* 0x000000101100720c */ /* 0x000fe20003f05270 */
[----:B------:R-:W-:Y:S02]  /*16f0*/  IMAD.MOV.U32 R12, RZ, RZ, 0x0 ;  /* 0x00000000ff0c7424 */ /* 0x000fe400078e00ff */
[----:B------:R-:W-:-:S10]  /*1700*/  IMAD.MOV.U32 R13, RZ, RZ, -0x80000 ;  /* 0xfff80000ff0d7424 */ /* 0x000fd400078e00ff */
[----:B------:R-:W-:Y:S05]  /*1710*/  @!P0 BRA `(.L_x_166) ;  /* 0x00000000002c8947 */ /* 0x000fea0003800000 */
[----:B------:R-:W-:Y:S02]  /*1720*/  ISETP.NE.AND P0, PT, R17, 0x7ff00000, PT ;  /* 0x7ff000001100780c */ /* 0x000fe40003f05270 */
[----:B------:R-:W-:Y:S02]  /*1730*/  LOP3.LUT R2, R5, 0x40400000, RZ, 0x3c, !PT ;  /* 0x4040000005027812 */ /* 0x000fe400078e3cff */
[----:B------:R-:W-:Y:S02]  /*1740*/  ISETP.EQ.OR P0, PT, R16, RZ, !P0 ;  /* 0x000000ff1000720c */ /* 0x000fe40004702670 */
[----:B------:R-:W-:-:S11]  /*1750*/  LOP3.LUT R13, R2, 0x80000000, RZ, 0xc0, !PT ;  /* 0x80000000020d7812 */ /* 0x000fd600078ec0ff */
[----:B------:R-:W-:Y:S01]  /*1760*/  @P0 LOP3.LUT R2, R13, 0x7ff00000, RZ, 0xfc, !PT ;  /* 0x7ff000000d020812 */ /* 0x000fe200078efcff */
[----:B------:R-:W-:Y:S02]  /*1770*/  @!P0 IMAD.MOV.U32 R12, RZ, RZ, RZ ;  /* 0x000000ffff0c8224 */ /* 0x000fe400078e00ff */
[----:B------:R-:W-:Y:S02]  /*1780*/  @P0 IMAD.MOV.U32 R12, RZ, RZ, RZ ;  /* 0x000000ffff0c0224 */ /* 0x000fe400078e00ff */
[----:B------:R-:W-:Y:S01]  /*1790*/  @P0 IMAD.MOV.U32 R13, RZ, RZ, R2 ;  /* 0x000000ffff0d0224 */ /* 0x000fe200078e0002 */
[----:B------:R-:W-:Y:S06]  /*17a0*/  BRA `(.L_x_166) ;  /* 0x0000000000087947 */ /* 0x000fec0003800000 */
.L_x_167:
[----:B------:R-:W-:Y:S01]  /*17b0*/  LOP3.LUT R13, R5, 0x80000, RZ, 0xfc, !PT ;  /* 0x00080000050d7812 */ /* 0x000fe200078efcff */
[----:B------:R-:W-:-:S07]  /*17c0*/  IMAD.MOV.U32 R12, RZ, RZ, R4 ;  /* 0x000000ffff0c7224 */ /* 0x000fce00078e0004 */
.L_x_166:
[----:B------:R-:W-:Y:S02]  /*17d0*/  IMAD.MOV.U32 R7, RZ, RZ, 0x0 ;  /* 0x00000000ff077424 */ /* 0x000fe400078e00ff */
[----:B------:R-:W-:Y:S02]  /*17e0*/  IMAD.MOV.U32 R2, RZ, RZ, R12 ;  /* 0x000000ffff027224 */ /* 0x000fe400078e000c */
[----:B------:R-:W-:Y:S01]  /*17f0*/  IMAD.MOV.U32 R3, RZ, RZ, R13 ;  /* 0x000000ffff037224 */ /* 0x000fe200078e000d */
[----:B------:R-:W-:Y:S06]  /*1800*/  RET.REL.NODEC R6 `(_Z19buildHypercubeArrayPjPiiiii) ;  /* 0xffffffe406fc7950 */ /* 0x000fec0003c3ffff */
        .type           $_Z19buildHypercubeArrayPjPiiiii$__internal_accurate_pow,@function
        .size           $_Z19buildHypercubeArrayPjPiiiii$__internal_accurate_pow,(.L_x_220 - $_Z19buildHypercubeArrayPjPiiiii$__internal_accurate_pow)
$_Z19buildHypercubeArrayPjPiiiii$__internal_accurate_pow:
[----:B------:R-:W0:Y:S01]  /*1810*/  MUFU.RCP64H R15, 2 ;  /* 0x40000000000f7908 */ /* 0x000e220000001800 */
[----:B------:R-:W-:Y:S01]  /*1820*/  IMAD.MOV.U32 R6, RZ, RZ, 0x0 ;  /* 0x00000000ff067424 */ /* 0x000fe200078e00ff */
[----:B------:R-:W-:Y:S01]  /*1830*/  UMOV UR4, 0x7d2cafe2 ;  /* 0x7d2cafe200047882 */ /* 0x000fe20000000000 */
[----:B------:R-:W-:Y:S01]  /*1840*/  IMAD.MOV.U32 R7, RZ, RZ, 0x40000000 ;  /* 0x40000000ff077424 */ /* 0x000fe200078e00ff */
[----:B------:R-:W-:Y:S01]  /*1850*/  UMOV UR5, 0x3eb0f5ff ;  /* 0x3eb0f5ff00057882 */ /* 0x000fe20000000000 */
[----:B------:R-:W-:Y:S02]  /*1860*/  IMAD.MOV.U32 R14, RZ, RZ, RZ ;  /* 0x000000ffff0e7224 */ /* 0x000fe400078e00ff */
[----:B------:R-:W-:Y:S02]  /*1870*/  IMAD.MOV.U32 R8, RZ, RZ, 0x41ad3b5a ;  /* 0x41ad3b5aff087424 */ /* 0x000fe400078e00ff */
[----:B------:R-:W-:Y:S02]  /*1880*/  IMAD.MOV.U32 R9, RZ, RZ, 0x3ed0f5d2 ;  /* 0x3ed0f5d2ff097424 */ /* 0x000fe400078e00ff */
[----:B------:R-:W-:-:S05]  /*1890*/  IMAD.SHL.U32 R3, R5, 0x2, RZ ;  /* 0x0000000205037824 */ /* 0x000fca00078e00ff */
[----:B------:R-:W-:Y:S01]  /*18a0*/  ISETP.GT.U32.AND P0, PT, R3, -0x2000001, PT ;  /* 0xfdffffff0300780c */ /* 0x000fe20003f04070 */
[----:B0-----:R-:W-:-:S08]  /*18b0*/  DFMA R6, R14, -R6, 1 ;  /* 0x3ff000000e06742b */ /* 0x001fd00000000806 */
[----:B------:R-:W-:-:S08]  /*18c0*/  DFMA R6, R6, R6, R6 ;  /* 0x000000060606722b */ /* 0x000fd00000000006 */
[----:B------:R-:W-:-:S08]  /*18d0*/  DFMA R14, R14, R6, R14 ;  /* 0x000000060e0e722b */ /* 0x000fd0000000000e */
[----:B------:R-:W-:-:S08]  /*18e0*/  DMUL R6, RZ, R14 ;  /* 0x0000000eff067228 */ /* 0x000fd00000000000 */
[----:B------:R-:W-:-:S08]  /*18f0*/  DFMA R6, RZ, R14, R6 ;  /* 0x0000000eff06722b */ /* 0x000fd00000000006 */
[----:B------:R-:W-:Y:S02]  /*1900*/  DMUL R12, R6, R6 ;  /* 0x00000006060c7228 */ /* 0x000fe40000000000 */
[----:B------:R-:W-:-:S06]  /*1910*/  DADD R10, RZ, -R6 ;  /* 0x00000000ff0a7229 */ /* 0x000fcc0000000806 */
[----:B------:R-:W-:Y:S01]  /*1920*/  DFMA R8, R12, UR4, R8 ;  /* 0x000000040c087c2b */ /* 0x000fe20008000008 */
[----:B------:R-:W-:Y:S01]  /*1930*/  UMOV UR4, 0x75488a3f ;  /* 0x75488a3f00047882 */ /* 0x000fe20000000000 */
[----:B------:R-:W-:Y:S01]  /*1940*/  UMOV UR5, 0x3ef3b20a ;  /* 0x3ef3b20a00057882 */ /* 0x000fe20000000000 */
[----:B------:R-:W-:Y:S02]  /*1950*/  DADD R18, R10, R10 ;  /* 0x000000000a127229 */ /* 0x000fe4000000000a */
[----:B------:R-:W-:-:S03]  /*1960*/  DMUL R10, R6, R6 ;  /* 0x00000006060a7228 */ /* 0x000fc60000000000 */
[----:B------:R-:W-:Y:S01]  /*1970*/  DFMA R8, R12, R8, UR4 ;  /* 0x000000040c087e2b */ /* 0x000fe20008000008 */
[----:B------:R-:W-:Y:S01]  /*1980*/  UMOV UR4, 0xe4faecd5 ;  /* 0xe4faecd500047882 */ /* 0x000fe20000000000 */
[----:B------:R-:W-:Y:S01]  /*1990*/  UMOV UR5, 0x3f1745cd ;  /* 0x3f1745cd00057882 */ /* 0x000fe20000000000 */
[----:B------:R-:W-:-:S05]  /*19a0*/  DFMA R18, RZ, -R6, R18 ;  /* 0x80000006ff12722b */ /* 0x000fca0000000012 */
[----:B------:R-:W-:Y:S01]  /*19b0*/  DFMA R8, R12, R8, UR4 ;  /* 0x000000040c087e2b */ /* 0x000fe20008000008 */
[----:B------:R-:W-:Y:S01]  /*19c0*/  UMOV UR4, 0x258a578b ;  /* 0x258a578b00047882 */ /* 0x000fe20000000000 */
[----:B------:R-:W-:Y:S01]  /*19d0*/  UMOV UR5, 0x3f3c71c7 ;  /* 0x3f3c71c700057882 */ /* 0x000fe20000000000 */
[----:B------:R-:W-:-:S05]  /*19e0*/  DMUL R14, R14, R18 ;  /* 0x000000120e0e7228 */ /* 0x000fca0000000000 */
[----:B------:R-:W-:Y:S01]  /*19f0*/  DFMA R8, R12, R8, UR4 ;  /* 0x000000040c087e2b */ /* 0x000fe20008000008 */
[----:B------:R-:W-:Y:S01]  /*1a00*/  UMOV UR4, 0x9242b910 ;  /* 0x9242b91000047882 */ /* 0x000fe20000000000 */
[----:B------:R-:W-:-:S03]  /*1a10*/  UMOV UR5, 0x3f624924 ;  /* 0x3f62492400057882 */ /* 0x000fc60000000000 */
[----:B------:R-:W-:Y:S02]  /*1a20*/  VIADD R23, R15, 0x100000 ;  /* 0x001000000f177836 */ /* 0x000fe40000000000 */
[----:B------:R-:W-:Y:S01]  /*1a30*/  IMAD.MOV.U32 R22, RZ, RZ, R14 ;  /* 0x000000ffff167224 */ /* 0x000fe200078e000e */
[----:B------:R-:W-:Y:S01]  /*1a40*/  DFMA R8, R12, R8, UR4 ;  /* 0x000000040c087e2b */ /* 0x000fe20008000008 */
[----:B------:R-:W-:Y:S01]  /*1a50*/  UMOV UR4, 0x99999dfb ;  /* 0x99999dfb00047882 */ /* 0x000fe20000000000 */
[----:B------:R-:W-:-:S06]  /*1a60*/  UMOV UR5, 0x3f899999 ;  /* 0x3f89999900057882 */ /* 0x000fcc0000000000 */
[----:B------:R-:W-:Y:S01]  /*1a70*/  DFMA R16, R12, R8, UR4 ;  /* 0x000000040c107e2b */ /* 0x000fe20008000008 */
[----:B------:R-:W-:Y:S01]  /*1a80*/  UMOV UR4, 0x55555555 ;  /* 0x5555555500047882 */ /* 0x000fe20000000000 */
[----:B------:R-:W-:-:S06]  /*1a90*/  UMOV UR5, 0x3fb55555 ;  /* 0x3fb5555500057882 */ /* 0x000fcc0000000000 */
[----:B------:R-:W-:-:S08]  /*1aa0*/  DFMA R8, R12, R16, UR4 ;  /* 0x000000040c087e2b */ /* 0x000fd00008000010 */
[----:B------:R-:W-:Y:S01]  /*1ab0*/  DADD R20, -R8, UR4 ;  /* 0x0000000408147e29 */ /* 0x000fe20008000100 */
[----:B------:R-:W-:Y:S01]  /*1ac0*/  UMOV UR4, 0xb9e7b0 ;  /* 0x00b9e7b000047882 */ /* 0x000fe20000000000 */
[----:B------:R-:W-:-:S06]  /*1ad0*/  UMOV UR5, 0x3c46a4cb ;  /* 0x3c46a4cb00057882 */ /* 0x000fcc0000000000 */
[----:B------:R-:W-:Y:S02]  /*1ae0*/  DFMA R16, R12, R16, R20 ;  /* 0x000000100c10722b */ /* 0x000fe40000000014 */
[C---:B------:R-:W-:Y:S02]  /*1af0*/  DMUL R12, R6.reuse, R10 ;  /* 0x0000000a060c7228 */ /* 0x040fe40000000000 */
[----:B------:R-:W-:-:S04]  /*1b00*/  DFMA R20, R6, R6, -R10 ;  /* 0x000000060614722b */ /* 0x000fc8000000080a */
[----:B------:R-:W-:Y:S01]  /*1b10*/  DADD R16, R16, -UR4 ;  /* 0x8000000410107e29 */ /* 0x000fe20008000000 */
[----:B------:R-:W-:Y:S01]  /*1b20*/  UMOV UR4, 0x0 ;  /* 0x0000000000047882 */ /* 0x000fe20000000000 */
[C---:B------:R-:W-:Y:S01]  /*1b30*/  DFMA R18, R6.reuse, R10, -R12 ;  /* 0x0000000a0612722b */ /* 0x040fe2000000080c */
[----:B------:R-:W-:Y:S01]  /*1b40*/  UMOV UR5, 0x3ff00000 ;  /* 0x3ff0000000057882 */ /* 0x000fe20000000000 */
[----:B------:R-:W-:-:S04]  /*1b50*/  DFMA R20, R6, R22, R20 ;  /* 0x000000160614722b */ /* 0x000fc80000000014 */
[----:B------:R-:W-:Y:S02]  /*1b60*/  DADD R24, R8, R16 ;  /* 0x0000000008187229 */ /* 0x000fe40000000010 */
[----:B------:R-:W-:-:S06]  /*1b70*/  DFMA R18, R14, R10, R18 ;  /* 0x0000000a0e12722b */ /* 0x000fcc0000000012 */
[----:B------:R-:W-:Y:S02]  /*1b80*/  DMUL R10, R24, R12 ;  /* 0x0000000c180a7228 */ /* 0x000fe40000000000 */
[----:B------:R-:W-:Y:S02]  /*1b90*/  DFMA R18, R6, R20, R18 ;  /* 0x000000140612722b */ /* 0x000fe40000000012 */
[----:B------:R-:W-:-:S04]  /*1ba0*/  DADD R20, R8, -R24 ;  /* 0x0000000008147229 */ /* 0x000fc80000000818 */
[----:B------:R-:W-:-:S04]  /*1bb0*/  DFMA R8, R24, R12, -R10 ;  /* 0x0000000c1808722b */ /* 0x000fc8000000080a */
[----:B------:R-:W-:-:S04]  /*1bc0*/  DADD R20, R16, R20 ;  /* 0x0000000010147229 */ /* 0x000fc80000000014 */
[----:B------:R-:W-:-:S08]  /*1bd0*/  DFMA R8, R24, R18, R8 ;  /* 0x000000121808722b */ /* 0x000fd00000000008 */
[----:B------:R-:W-:-:S08]  /*1be0*/  DFMA R20, R20, R12, R8 ;  /* 0x0000000c1414722b */ /* 0x000fd00000000008 */
[----:B------:R-:W-:-:S08]  /*1bf0*/  DADD R12, R10, R20 ;  /* 0x000000000a0c7229 */ /* 0x000fd00000000014 */
[--C-:B------:R-:W-:Y:S02]  /*1c00*/  DADD R8, R6, R12.reuse ;  /* 0x0000000006087229 */ /* 0x100fe4000000000c */
[----:B------:R-:W-:-:S06]  /*1c10*/  DADD R10, R10, -R12 ;  /* 0x000000000a0a7229 */ /* 0x000fcc000000080c */
[----:B------:R-:W-:Y:S02]  /*1c20*/  DADD R6, R6, -R8 ;  /* 0x0000000006067229 */ /* 0x000fe40000000808 */
[----:B------:R-:W-:-:S06]  /*1c30*/  DADD R10, R20, R10 ;  /* 0x00000000140a7229 */ /* 0x000fcc000000000a */
[----:B------:R-:W-:-:S08]  /*1c40*/  DADD R6, R12, R6 ;  /* 0x000000000c067229 */ /* 0x000fd00000000006 */
[----:B------:R-:W-:Y:S01]  /*1c50*/  DADD R6, R10, R6 ;  /* 0x000000000a067229 */ /* 0x000fe20000000006 */
[----:B------:R-:W-:Y:S02]  /*1c60*/  IMAD.MOV.U32 R10, RZ, RZ, -0x105c611 ;  /* 0xfefa39efff0a7424 */ /* 0x000fe400078e00ff */
[----:B------:R-:W-:-:S05]  /*1c70*/  IMAD.MOV.U32 R11, RZ, RZ, 0x3fe62e42 ;  /* 0x3fe62e42ff0b7424 */ /* 0x000fca00078e00ff */
[----:B------:R-:W-:Y:S01]  /*1c80*/  DADD R14, R14, R6 ;  /* 0x000000000e0e7229 */ /* 0x000fe20000000006 */
[----:B------:R-:W-:Y:S02]  /*1c90*/  IMAD.MOV.U32 R6, RZ, RZ, -0x105c611 ;  /* 0xfefa39efff067424 */ /* 0x000fe400078e00ff */
[----:B------:R-:W-:-:S05]  /*1ca0*/  IMAD.MOV.U32 R7, RZ, RZ, 0x3fe62e42 ;  /* 0x3fe62e42ff077424 */ /* 0x000fca00078e00ff */
[----:B------:R-:W-:-:S08]  /*1cb0*/  DADD R12, R8, R14 ;  /* 0x00000000080c7229 */ /* 0x000fd0000000000e */
[--C-:B------:R-:W-:Y:S02]  /*1cc0*/  DFMA R10, R10, UR4, R12.reuse ;  /* 0x000000040a0a7c2b */ /* 0x100fe4000800000c */
[----:B------:R-:W-:-:S06]  /*1cd0*/  DADD R8, R8, -R12 ;  /* 0x0000000008087229 */ /* 0x000fcc000000080c */
[----:B------:R-:W-:Y:S02]  /*1ce0*/  DFMA R16, -R6, 1, R10 ;  /* 0x3ff000000610782b */ /* 0x000fe4000000010a */
[----:B------:R-:W-:Y:S01]  /*1cf0*/  DADD R8, R14, R8 ;  /* 0x000000000e087229 */ /* 0x000fe20000000008 */
[----:B------:R-:W-:Y:S01]  /*1d00*/  LOP3.LUT R15, R5, 0xff0fffff, RZ, 0xc0, !PT ;  /* 0xff0fffff050f7812 */ /* 0x000fe200078ec0ff */
[----:B------:R-:W-:-:S04]  /*1d10*/  IMAD.MOV.U32 R14, RZ, RZ, R4 ;  /* 0x000000ffff0e7224 */ /* 0x000fc800078e0004 */
[----:B------:R-:W-:Y:S01]  /*1d20*/  DADD R16, -R12, R16 ;  /* 0x000000000c107229 */ /* 0x000fe20000000110 */
[----:B------:R-:W-:Y:S01]  /*1d30*/  SEL R15, R15, R5, P0 ;  /* 0x000000050f0f7207 */ /* 0x000fe20000000000 */
[----:B------:R-:W-:Y:S02]  /*1d40*/  IMAD.MOV.U32 R12, RZ, RZ, 0x3b39803f ;  /* 0x3b39803fff0c7424 */ /* 0x000fe400078e00ff */
[----:B------:R-:W-:-:S04]  /*1d50*/  IMAD.MOV.U32 R13, RZ, RZ, 0x3c7abc9e ;  /* 0x3c7abc9eff0d7424 */ /* 0x000fc800078e00ff */
[----:B------:R-:W-:-:S08]  /*1d60*/  DADD R8, R8, -R16 ;  /* 0x0000000008087229 */ /* 0x000fd00000000810 */
[----:B------:R-:W-:Y:S01]  /*1d70*/  DFMA R8, R12, UR4, R8 ;  /* 0x000000040c087c2b */ /* 0x000fe20008000008 */
[----:B------:R-:W-:Y:S01]  /*1d80*/  UMOV UR4, 0x3b39803f ;  /* 0x3b39803f00047882 */ /* 0x000fe20000000000 */
[----:B------:R-:W-:-:S06]  /*1d90*/  UMOV UR5, 0x3c7abc9e ;  /* 0x3c7abc9e00057882 */ /* 0x000fcc0000000000 */
[----:B------:R-:W-:-:S08]  /*1da0*/  DADD R12, R10, R8 ;  /* 0x000000000a0c7229 */ /* 0x000fd00000000008 */
[----:B------:R-:W-:Y:S02]  /*1db0*/  DADD R10, R10, -R12 ;  /* 0x000000000a0a7229 */ /* 0x000fe4000000080c */
[----:B------:R-:W-:-:S06]  /*1dc0*/  DMUL R4, R12, R14 ;  /* 0x0000000e0c047228 */ /* 0x000fcc0000000000 */
[----:B------:R-:W-:Y:S02]  /*1dd0*/  DADD R10, R8, R10 ;  /* 0x00000000080a7229 */ /* 0x000fe4000000000a */
[----:B------:R-:W-:-:S08]  /*1de0*/  DFMA R12, R12, R14, -R4 ;  /* 0x0000000e0c0c722b */ /* 0x000fd00000000804 */
[----:B------:R-:W-:Y:S01]  /*1df0*/  DFMA R12, R10, R14, R12 ;  /* 0x0000000e0a0c722b */ /* 0x000fe2000000000c */
[----:B------:R-:W-:Y:S02]  /*1e00*/  IMAD.MOV.U32 R10, RZ, RZ, 0x652b82fe ;  /* 0x652b82feff0a7424 */ /* 0x000fe400078e00ff */
[----:B------:R-:W-:-:S05]  /*1e10*/  IMAD.MOV.U32 R11, RZ, RZ, 0x3ff71547 ;  /* 0x3ff71547ff0b7424 */ /* 0x000fca00078e00ff */
[----:B------:R-:W-:-:S08]  /*1e20*/  DADD R8, R4, R12 ;  /* 0x0000000004087229 */ /* 0x000fd0000000000c */
[----:B------:R-:W-:Y:S02]  /*1e30*/  DFMA R10, R8, R10, 6.75539944105574400000e+15 ;  /* 0x43380000080a742b */ /* 0x000fe4000000000a */
[----:B------:R-:W-:Y:S01]  /*1e40*/  FSETP.GEU.AND P0, PT, |R9|, 4.1917929649353027344, PT ;  /* 0x4086232b0900780b */ /* 0x000fe20003f0e200 */
[----:B------:R-:W-:-:S05]  /*1e50*/  DADD R4, R4, -R8 ;  /* 0x0000000004047229 */ /* 0x000fca0000000808 */
[----:B------:R-:W-:-:S03]  /*1e60*/  DADD R14, R10, -6.75539944105574400000e+15 ;  /* 0xc33800000a0e7429 */ /* 0x000fc60000000000 */
[----:B------:R-:W-:-:S05]  /*1e70*/  DADD R12, R12, R4 ;  /* 0x000000000c0c7229 */ /* 0x000fca0000000004 */
[----:B------:R-:W-:-:S08]  /*1e80*/  DFMA R6, R14, -R6, R8 ;  /* 0x800000060e06722b */ /* 0x000fd00000000008 */
[----:B------:R-:W-:Y:S01]  /*1e90*/  DFMA R6, R14, -UR4, R6 ;  /* 0x800000040e067c2b */ /* 0x000fe20008000006 */
[----:B------:R-:W-:Y:S01]  /*1ea0*/  UMOV UR4, 0x69ce2bdf ;  /* 0x69ce2bdf00047882 */ /* 0x000fe20000000000 */
[----:B------:R-:W-:Y:S01]  /*1eb0*/  IMAD.MOV.U32 R14, RZ, RZ, -0x35dec16 ;  /* 0xfca213eaff0e7424 */ /* 0x000fe200078e00ff */
[----:B------:R-:W-:Y:S01]  /*1ec0*/  UMOV UR5, 0x3e5ade15 ;  /* 0x3e5ade1500057882 */ /* 0x000fe20000000000 */
[----:B------:R-:W-:-:S06]  /*1ed0*/  IMAD.MOV.U32 R15, RZ, RZ, 0x3e928af3 ;  /* 0x3e928af3ff0f7424 */ /* 0x000fcc00078e00ff */
[----:B------:R-:W-:Y:S01]  /*1ee0*/  DFMA R14, R6, UR4, R14 ;  /* 0x00000004060e7c2b */ /* 0x000fe2000800000e */
[----:B------:R-:W-:Y:S01]  /*1ef0*/  UMOV UR4, 0x62401315 ;  /* 0x6240131500047882 */ /* 0x000fe20000000000 */
[----:B------:R-:W-:-:S06]  /*1f00*/  UMOV UR5, 0x3ec71dee ;  /* 0x3ec71dee00057882 */ /* 0x000fcc0000000000 */
[----:B------:R-:W-:Y:S01]  /*1f10*/  DFMA R14, R6, R14, UR4 ;  /* 0x00000004060e7e2b */ /* 0x000fe2000800000e */
        /* <DEDUP_REMOVED lines=20> */
[----:B------:R-:W-:-:S08]  /*2060*/  DFMA R14, R6, R14, UR4 ;  /* 0x00000004060e7e2b */ /* 0x000fd0000800000e */
[----:B------:R-:W-:-:S08]  /*2070*/  DFMA R14, R6, R14, 1 ;  /* 0x3ff00000060e742b */ /* 0x000fd0000000000e */
[----:B------:R-:W-:-:S10]  /*2080*/  DFMA R6, R6, R14, 1 ;  /* 0x3ff000000606742b */ /* 0x000fd4000000000e */
[----:B------:R-:W-:Y:S02]  /*2090*/  IMAD R5, R10, 0x100000, R7 ;  /* 0x001000000a057824 */ /* 0x000fe400078e0207 */
[----:B------:R-:W-:Y:S01]  /*20a0*/  IMAD.MOV.U32 R4, RZ, RZ, R6 ;  /* 0x000000ffff047224 */ /* 0x000fe200078e0006 */
[----:B------:R-:W-:Y:S06]  /*20b0*/  @!P0 BRA `(.L_x_168) ;  /* 0x0000000000348947 */ /* 0x000fec0003800000 */
[----:B------:R-:W-:Y:S01]  /*20c0*/  FSETP.GEU.AND P1, PT, |R9|, 4.2275390625, PT ;  /* 0x408748000900780b */ /* 0x000fe20003f2e200 */
[C---:B------:R-:W-:Y:S02]  /*20d0*/  DADD R4, R8.reuse, +INF ;  /* 0x7ff0000008047429 */ /* 0x040fe40000000000 */
[----:B------:R-:W-:-:S08]  /*20e0*/  DSETP.GEU.AND P0, PT, R8, RZ, PT ;  /* 0x000000ff0800722a */ /* 0x000fd00003f0e000 */
[----:B------:R-:W-:Y:S02]  /*20f0*/  FSEL R4, R4, RZ, P0 ;  /* 0x000000ff04047208 */ /* 0x000fe40000000000 */
[----:B------:R-:W-:Y:S01]  /*2100*/  FSEL R5, R5, RZ, P0 ;  /* 0x000000ff05057208 */ /* 0x000fe20000000000 */
[----:B------:R-:W-:Y:S06]  /*2110*/  @P1 BRA `(.L_x_168) ;  /* 0x00000000001c1947 */ /* 0x000fec0003800000 */
[----:B------:R-:W-:-:S04]  /*2120*/  LEA.HI R3, R10, R10, RZ, 0x1 ;  /* 0x0000000a0a037211 */ /* 0x000fc800078f08ff */
[----:B------:R-:W-:-:S05]  /*2130*/  SHF.R.S32.HI R3, RZ, 0x1, R3 ;  /* 0x00000001ff037819 */ /* 0x000fca0000011403 */
[----:B------:R-:W-:Y:S02]  /*2140*/  IMAD.IADD R4, R10, 0x1, -R3 ;  /* 0x000000010a047824 */ /* 0x000fe400078e0a03 */
[----:B------:R-:W-:-:S03]  /*2150*/  IMAD R7, R3, 0x100000, R7 ;  /* 0x0010000003077824 */ /* 0x000fc600078e0207 */
[----:B------:R-:W-:Y:S01]  /*2160*/  LEA R5, R4, 0x3ff00000, 0x14 ;  /* 0x3ff0000004057811 */ /* 0x000fe200078ea0ff */
[----:B------:R-:W-:-:S06]  /*2170*/  IMAD.MOV.U32 R4, RZ, RZ, RZ ;  /* 0x000000ffff047224 */ /* 0x000fcc00078e00ff */
[----:B------:R-:W-:-:S11]  /*2180*/  DMUL R4, R6, R4 ;  /* 0x0000000406047228 */ /* 0x000fd60000000000 */
.L_x_168:
[----:B------:R-:W-:Y:S02]  /*2190*/  DFMA R12, R12, R4, R4 ;  /* 0x000000040c0c722b */ /* 0x000fe40000000004 */
[----:B------:R-:W-:-:S08]  /*21a0*/  DSETP.NEU.AND P0, PT, |R4|, +INF , PT ;  /* 0x7ff000000400742a */ /* 0x000fd00003f0d200 */
[----:B------:R-:W-:Y:S01]  /*21b0*/  FSEL R6, R4, R12, !P0 ;  /* 0x0000000c04067208 */ /* 0x000fe20004000000 */
[----:B------:R-:W-:Y:S01]  /*21c0*/  IMAD.MOV.U32 R4, RZ, RZ, R26 ;  /* 0x000000ffff047224 */ /* 0x000fe200078e001a */
[----:B------:R-:W-:Y:S01]  /*21d0*/  FSEL R7, R5, R13, !P0 ;  /* 0x0000000d05077208 */ /* 0x000fe20004000000 */
[----:B------:R-:W-:-:S04]  /*21e0*/  IMAD.MOV.U32 R5, RZ, RZ, 0x0 ;  /* 0x00000000ff057424 */ /* 0x000fc800078e00ff */
[----:B------:R-:W-:Y:S05]  /*21f0*/  RET.REL.NODEC R4 `(_Z19buildHypercubeArrayPjPiiiii) ;  /* 0xffffffdc04807950 */ /* 0x000fea0003c3ffff */
.L_x_169:
        /* <DEDUP_REMOVED lines=16> */
.L_x_220:


//--------------------- .text._Z15createHypercubePjPdiiiii --------------------------
	.section	.text._Z15createHypercubePjPdiiiii,"ax",@progbits
	.align	128
        .global         _Z15createHypercubePjPdiiiii
        .type           _Z15createHypercubePjPdiiiii,@function
        .size           _Z15createHypercubePjPdiiiii,(.L_x_222 - _Z15createHypercubePjPdiiiii)
        .other          _Z15createHypercubePjPdiiiii,@"STO_CUDA_ENTRY STV_DEFAULT"
_Z15createHypercubePjPdiiiii:
.text._Z15createHypercubePjPdiiiii:
[----:B------:R-:W-:Y:S01]  /*0000*/  LDC R1, c[0x0][0x37c] ;  /* 0x0000df00ff017b82 */ /* 0x000fe20000000800 */
[----:B------:R-:W0:Y:S07]  /*0010*/  LDCU.64 UR4, c[0x0][0x390] ;  /* 0x00007200ff0477ac */ /* 0x000e2e0008000a00 */
[----:B------:R-:W1:Y:S01]  /*0020*/  LDC R4, c[0x0][0x360] ;  /* 0x0000d800ff047b82 */ /* 0x000e620000000800 */
[----:B------:R-:W-:Y:S07]  /*0030*/  BSSY.RECONVERGENT B0, `(.L_x_170) ;  /* 0x000004c000007945 */ /* 0x000fee0003800200 */
[----:B------:R-:W2:Y:S01]  /*0040*/  S2UR UR6, SR_CTAID.X ;  /* 0x00000000000679c3 */ /* 0x000ea20000002500 */
[----:B0-----:R-:W0:Y:S01]  /*0050*/  I2F.U32.RP R0, UR5 ;  /* 0x0000000500007d06 */ /* 0x001e220008209000 */
[----:B------:R-:W-:Y:S01]  /*0060*/  ISETP.NE.U32.AND P2, PT, RZ, UR5, PT ;  /* 0x00000005ff007c0c */ /* 0x000fe2000bf45070 */
[----:B------:R-:W-:-:S06]  /*0070*/  UIMAD UR4, UR5, UR4, URZ ;  /* 0x00000004050472a4 */ /* 0x000fcc000f8e02ff */
[----:B0-----:R-:W0:Y:S02]  /*0080*/  MUFU.RCP R0, R0 ;  /* 0x0000000000007308 */ /* 0x001e240000001000 */
[----:B0-----:R-:W-:Y:S02]  /*0090*/  VIADD R2, R0, 0xffffffe ;  /* 0x0ffffffe00027836 */ /* 0x001fe40000000000 */
[----:B------:R-:W0:Y:S04]  /*00a0*/  S2R R0, SR_TID.X ;  /* 0x0000000000007919 */ /* 0x000e280000002100 */
[----:B------:R3:W4:Y:S02]  /*00b0*/  F2I.FTZ.U32.TRUNC.NTZ R3, R2 ;  /* 0x0000000200037305 */ /* 0x000724000021f000 */
[----:B---3--:R-:W-:-:S02]  /*00c0*/  IMAD.MOV.U32 R2, RZ, RZ, RZ ;  /* 0x000000ffff027224 */ /* 0x008fc400078e00ff */
[----:B----4-:R-:W-:-:S04]  /*00d0*/  IMAD.MOV R5, RZ, RZ, -R3 ;  /* 0x000000ffff057224 */ /* 0x010fc800078e0a03 */
[----:B------:R-:W-:-:S04]  /*00e0*/  IMAD R5, R5, UR5, RZ ;  /* 0x0000000505057c24 */ /* 0x000fc8000f8e02ff */
[----:B------:R-:W-:-:S06]  /*00f0*/  IMAD.HI.U32 R3, R3, R5, R2 ;  /* 0x0000000503037227 */ /* 0x000fcc00078e0002 */
[----:B-1----:R-:W-:-:S04]  /*0100*/  IMAD.HI.U32 R18, R3, R4, RZ ;  /* 0x0000000403127227 */ /* 0x002fc800078e00ff */
[----:B------:R-:W-:-:S04]  /*0110*/  IMAD.MOV R3, RZ, RZ, -R18 ;  /* 0x000000ffff037224 */ /* 0x000fc800078e0a12 */
[----:B------:R-:W-:-:S05]  /*0120*/  IMAD R3, R3, UR5, R4 ;  /* 0x0000000503037c24 */ /* 0x000fca000f8e0204 */
[----:B------:R-:W-:-:S13]  /*0130*/  ISETP.GE.U32.AND P0, PT, R3, UR5, PT ;  /* 0x0000000503007c0c */ /* 0x000fda000bf06070 */
[----:B------:R-:W-:Y:S02]  /*0140*/  @P0 VIADD R3, R3, -UR5 ;  /* 0x8000000503030c36 */ /* 0x000fe40008000000 */
[----:B------:R-:W-:-:S03]  /*0150*/  @P0 VIADD R18, R18, 0x1 ;  /* 0x0000000112120836 */ /* 0x000fc60000000000 */
[----:B------:R-:W-:-:S13]  /*0160*/  ISETP.GE.U32.AND P1, PT, R3, UR5, PT ;  /* 0x0000000503007c0c */ /* 0x000fda000bf26070 */
[----:B------:R-:W-:Y:S01]  /*0170*/  @P1 VIADD R18, R18, 0x1 ;  /* 0x0000000112121836 */ /* 0x000fe20000000000 */
[----:B------:R-:W-:-:S05]  /*0180*/  @!P2 LOP3.LUT R18, RZ, UR5, RZ, 0x33, !PT ;  /* 0x00000005ff12ac12 */ /* 0x000fca000f8e33ff */
[C---:B--2---:R-:W-:Y:S01]  /*0190*/  IMAD R19, R18.reuse, UR6, RZ ;  /* 0x0000000612137c24 */ /* 0x044fe2000f8e02ff */
[----:B------:R-:W1:Y:S01]  /*01a0*/  LDCU.64 UR6, c[0x0][0x358] ;  /* 0x00006b00ff0677ac */ /* 0x000e620008000a00 */
[----:B------:R-:W-:Y:S02]  /*01b0*/  IMAD R3, R18, UR5, RZ ;  /* 0x0000000512037c24 */ /* 0x000fe4000f8e02ff */
[----:B0-----:R-:W-:-:S03]  /*01c0*/  IMAD R2, R19, UR5, R0 ;  /* 0x0000000513027c24 */ /* 0x001fc6000f8e0200 */
[----:B------:R-:W-:-:S04]  /*01d0*/  ISETP.GE.U32.AND P0, PT, R0, R3, PT ;  /* 0x000000030000720c */ /* 0x000fc80003f06070 */
[----:B------:R-:W-:-:S13]  /*01e0*/  ISETP.GE.OR P0, PT, R2, UR4, P0 ;  /* 0x0000000402007c0c */ /* 0x000fda0008706670 */
[----:B-1----:R-:W-:Y:S05]  /*01f0*/  @P0 BRA `(.L_x_171) ;  /* 0x0000000000bc0947 */ /* 0x002fea0003800000 */
[----:B------:R-:W0:Y:S02]  /*0200*/  LDCU UR4, c[0x0][0x398] ;  /* 0x00007300ff0477ac */ /* 0x000e240008000800 */
[----:B0-----:R-:W0:Y:S08]  /*0210*/  I2F.F64 R8, UR4 ;  /* 0x0000000400087d12 */ /* 0x001e300008201c00 */
[----:B0-----:R-:W0:Y:S01]  /*0220*/  MUFU.RCP64H R5, R9 ;  /* 0x0000000900057308 */ /* 0x001e220000001800 */
[----:B------:R-:W-:-:S05]  /*0230*/  VIADD R4, R9, 0x300402 ;  /* 0x0030040209047836 */ /* 0x000fca0000000000 */
[----:B------:R-:W-:Y:S01]  /*0240*/  FSETP.GEU.AND P0, PT, |R4|, 5.8789094863358348022e-39, PT ;  /* 0x004004020400780b */ /* 0x000fe20003f0e200 */
[----:B0-----:R-:W-:-:S08]  /*0250*/  DFMA R6, -R8, R4, 1 ;  /* 0x3ff000000806742b */ /* 0x001fd00000000104 */
[----:B------:R-:W-:-:S08]  /*0260*/  DFMA R6, R6, R6, R6 ;  /* 0x000000060606722b */ /* 0x000fd00000000006 */
[----:B------:R-:W-:-:S08]  /*0270*/  DFMA R6, R4, R6, R4 ;  /* 0x000000060406722b */ /* 0x000fd00000000004 */
[----:B------:R-:W-:-:S08]  /*0280*/  DFMA R10, -R8, R6, 1 ;  /* 0x3ff00000080a742b */ /* 0x000fd00000000106 */
[----:B------:R-:W-:Y:S01]  /*0290*/  DFMA R4, R6, R10, R6 ;  /* 0x0000000a0604722b */ /* 0x000fe20000000006 */
[----:B------:R-:W-:Y:S10]  /*02a0*/  @P0 BRA `(.L_x_172) ;  /* 0x0000000000100947 */ /* 0x000ff40003800000 */
[----:B------:R-:W-:Y:S02]  /*02b0*/  LOP3.LUT R3, R9, 0x7fffffff, RZ, 0xc0, !PT ;  /* 0x7fffffff09037812 */ /* 0x000fe400078ec0ff */
[----:B------:R-:W-:-:S03]  /*02c0*/  MOV R6, 0x2f0 ;  /* 0x000002f000067802 */ /* 0x000fc60000000f00 */
[----:B------:R-:W-:-:S07]  /*02d0*/  VIADD R10, R3, 0xfff00000 ;  /* 0xfff00000030a7836 */ /* 0x000fce0000000000 */
[----:B------:R-:W-:Y:S05]  /*02e0*/  CALL.REL.NOINC `($__internal_1_$__cuda_sm20_dblrcp_rn_slowpath_v3) ;  /* 0x0000002800b07944 */ /* 0x000fea0003c00000 */
.L_x_172:
[----:B------:R-:W0:Y:S02]  /*02f0*/  LDC.64 R6, c[0x0][0x388] ;  /* 0x0000e200ff067b82 */ /* 0x000e240000000a00 */
[----:B0-----:R-:W-:-:S06]  /*0300*/  IMAD.WIDE R6, R2, 0x8, R6 ;  /* 0x0000000802067825 */ /* 0x001fcc00078e0206 */
[----:B------:R-:W2:Y:S01]  /*0310*/  LDG.E.64 R6, desc[UR6][R6.64] ;  /* 0x0000000606067981 */ /* 0x000ea2000c1e1b00 */
[----:B------:R-:W0:Y:S01]  /*0320*/  MUFU.RCP64H R3, R5 ;  /* 0x0000000500037308 */ /* 0x000e220000001800 */
[----:B------:R-:W-:Y:S01]  /*0330*/  IMAD.MOV.U32 R2, RZ, RZ, 0x1 ;  /* 0x00000001ff027424 */ /* 0x000fe200078e00ff */
[----:B------:R-:W-:Y:S05]  /*0340*/  BSSY.RECONVERGENT B1, `(.L_x_173) ;  /* 0x0000014000017945 */ /* 0x000fea0003800200 */
[----:B0-----:R-:W-:-:S08]  /*0350*/  DFMA R8, R2, -R4, 1 ;  /* 0x3ff000000208742b */ /* 0x001fd00000000804 */
[----:B------:R-:W-:-:S08]  /*0360*/  DFMA R8, R8, R8, R8 ;  /* 0x000000080808722b */ /* 0x000fd00000000008 */
[----:B------:R-:W-:-:S08]  /*0370*/  DFMA R8, R2, R8, R2 ;  /* 0x000000080208722b */ /* 0x000fd00000000002 */
[----:B------:R-:W-:-:S08]  /*0380*/  DFMA R2, R8, -R4, 1 ;  /* 0x3ff000000802742b */ /* 0x000fd00000000804 */
[----:B------:R-:W-:-:S08]  /*0390*/  DFMA R2, R8, R2, R8 ;  /* 0x000000020802722b */ /* 0x000fd00000000008 */
[----:B--2---:R-:W-:Y:S01]  /*03a0*/  DMUL R8, R6, R2 ;  /* 0x0000000206087228 */ /* 0x004fe20000000000 */
[----:B------:R-:W-:-:S07]  /*03b0*/  FSETP.GEU.AND P1, PT, |R7|, 6.5827683646048100446e-37, PT ;  /* 0x036000000700780b */ /* 0x000fce0003f2e200 */
[----:B------:R-:W-:-:S08]  /*03c0*/  DFMA R10, R8, -R4, R6 ;  /* 0x80000004080a722b */ /* 0x000fd00000000006 */
[----:B------:R-:W-:-:S10]  /*03d0*/  DFMA R2, R2, R10, R8 ;  /* 0x0000000a0202722b */ /* 0x000fd40000000008 */
[----:B------:R-:W-:-:S05]  /*03e0*/  FFMA R8, RZ, R5, R3 ;  /* 0x00000005ff087223 */ /* 0x000fca0000000003 */
[----:B------:R-:W-:-:S13]  /*03f0*/  FSETP.GT.AND P0, PT, |R8|, 1.469367938527859385e-39, PT ;  /* 0x001000000800780b */ /* 0x000fda0003f04200 */
[----:B------:R-:W-:Y:S05]  /*0400*/  @P0 BRA P1, `(.L_x_174) ;  /* 0x00000000001c0947 */ /* 0x000fea0000800000 */
[----:B------:R-:W-:Y:S01]  /*0410*/  IMAD.MOV.U32 R10, RZ, RZ, R7 ;  /* 0x000000ffff0a7224 */ /* 0x000fe200078e0007 */
[----:B------:R-:W-:Y:S01]  /*0420*/  MOV R22, 0x460 ;  /* 0x0000046000167802 */ /* 0x000fe20000000f00 */
[----:B------:R-:W-:Y:S02]  /*0430*/  IMAD.MOV.U32 R3, RZ, RZ, R6 ;  /* 0x000000ffff037224 */ /* 0x000fe400078e0006 */
[----:B------:R-:W-:-:S07]  /*0440*/  IMAD.MOV.U32 R7, RZ, RZ, R5 ;  /* 0x000000ffff077224 */ /* 0x000fce00078e0005 */
[----:B------:R-:W-:Y:S05]  /*0450*/  CALL.REL.NOINC `($__internal_2_$__cuda_sm20_div_rn_f64_full) ;  /* 0x0000002800f87944 */ /* 0x000fea0003c00000 */
[----:B------:R-:W-:Y:S02]  /*0460*/  IMAD.MOV.U32 R2, RZ, RZ, R8 ;  /* 0x000000ffff027224 */ /* 0x000fe400078e0008 */
[----:B------:R-:W-:-:S07]  /*0470*/  IMAD.MOV.U32 R3, RZ, RZ, R9 ;  /* 0x000000ffff037224 */ /* 0x000fce00078e0009 */
.L_x_174:
[----:B------:R-:W-:Y:S05]  /*0480*/  BSYNC.RECONVERGENT B1 ;  /* 0x0000000000017941 */ /* 0x000fea0003800200 */
.L_x_173:
[----:B------:R-:W0:Y:S01]  /*0490*/  S2UR UR5, SR_CgaCtaId ;  /* 0x00000000000579c3 */ /* 0x000e220000008800 */
[----:B------:R-:W1:Y:S01]  /*04a0*/  F2I.F64.FLOOR R2, R2 ;  /* 0x0000000200027311 */ /* 0x000e620000305100 */
[----:B------:R-:W-:Y:S02]  /*04b0*/  UMOV UR4, 0x400 ;  /* 0x0000040000047882 */ /* 0x000fe40000000000 */
[----:B0-----:R-:W-:-:S06]  /*04c0*/  ULEA UR4, UR5, UR4, 0x18 ;  /* 0x0000000405047291 */ /* 0x001fcc000f8ec0ff */
[----:B------:R-:W-:-:S05]  /*04d0*/  LEA R5, R0, UR4, 0x2 ;  /* 0x0000000400057c11 */ /* 0x000fca000f8e10ff */
[----:B-1----:R0:W-:Y:S02]  /*04e0*/  STS [R5], R2 ;  /* 0x0000000205007388 */ /* 0x0021e40000000800 */
.L_x_171:
[----:B------:R-:W-:Y:S05]  /*04f0*/  BSYNC.RECONVERGENT B0 ;  /* 0x0000000000007941 */ /* 0x000fea0003800200 */
.L_x_170:
[----:B------:R-:W1:Y:S01]  /*0500*/  LDCU.64 UR4, c[0x0][0x390] ;  /* 0x00007200ff0477ac */ /* 0x000e620008000a00 */
[----:B0-----:R-:W-:Y:S01]  /*0510*/  IMAD.MOV.U32 R2, RZ, RZ, RZ ;  /* 0x000000ffff027224 */ /* 0x001fe200078e00ff */
[----:B-1----:R-:W0:Y:S01]  /*0520*/  I2F.U32.RP R4, UR5 ;  /* 0x0000000500047d06 */ /* 0x002e220008209000 */
[----:B------:R-:W-:Y:S01]  /*0530*/  BAR.SYNC.DEFER_BLOCKING 0x0 ;  /* 0x0000000000007b1d */ /* 0x000fe20000010000 */
[----:B------:R-:W-:-:S06]  /*0540*/  ISETP.NE.U32.AND P2, PT, RZ, UR5, PT ;  /* 0x00000005ff007c0c */ /* 0x000fcc000bf45070 */
[----:B0-----:R-:W0:Y:S02]  /*0550*/  MUFU.RCP R4, R4 ;  /* 0x0000000400047308 */ /* 0x001e240000001000 */
[----:B0-----:R-:W-:-:S06]  /*0560*/  VIADD R5, R4, 0xffffffe ;  /* 0x0ffffffe04057836 */ /* 0x001fcc0000000000 */
[----:B------:R-:W0:Y:S02]  /*0570*/  F2I.FTZ.U32.TRUNC.NTZ R3, R5 ;  /* 0x0000000500037305 */ /* 0x000e24000021f000 */
[----:B0-----:R-:W-:-:S04]  /*0580*/  IMAD.MOV R7, RZ, RZ, -R3 ;  /* 0x000000ffff077224 */ /* 0x001fc800078e0a03 */
[----:B------:R-:W-:-:S04]  /*0590*/  IMAD R7, R7, UR5, RZ ;  /* 0x0000000507077c24 */ /* 0x000fc8000f8e02ff */
[----:B------:R-:W-:-:S06]  /*05a0*/  IMAD.HI.U32 R7, R3, R7, R2 ;  /* 0x0000000703077227 */ /* 0x000fcc00078e0002 */
[----:B------:R-:W-:-:S04]  /*05b0*/  IMAD.HI.U32 R2, R7, R0, RZ ;  /* 0x0000000007027227 */ /* 0x000fc800078e00ff */
        /* <DEDUP_REMOVED lines=8> */
[--C-:B------:R-:W-:Y:S02]  /*0640*/  IMAD.MOV R3, RZ, RZ, -R2.reuse ;  /* 0x000000ffff037224 */ /* 0x100fe400078e0a02 */
[----:B------:R-:W-:Y:S02]  /*0650*/  IMAD.IADD R2, R19, 0x1, R2 ;  /* 0x0000000113027824 */ /* 0x000fe400078e0202 */
[----:B------:R-:W-:-:S03]  /*0660*/  IMAD R3, R3, UR5, R0 ;  /* 0x0000000503037c24 */ /* 0x000fc6000f8e0200 */
[----:B------:R-:W-:-:S04]  /*0670*/  ISETP.GE.AND P0, PT, R2, UR4, PT ;  /* 0x0000000402007c0c */ /* 0x000fc8000bf06270 */
[----:B------:R-:W-:-:S13]  /*0680*/  ISETP.NE.OR P0, PT, R3, RZ, P0 ;  /* 0x000000ff0300720c */ /* 0x000fda0000705670 */
[----:B------:R-:W-:Y:S05]  /*0690*/  @P0 EXIT ;  /* 0x000000000000094d */ /* 0x000fea0003800000 */
[----:B------:R-:W-:-:S05]  /*06a0*/  IMAD.IADD R19, R18, 0x1, R19 ;  /* 0x0000000112137824 */ /* 0x000fca00078e0213 */
[----:B------:R-:W-:-:S13]  /*06b0*/  ISETP.GE.U32.AND P0, PT, R2, R19, PT ;  /* 0x000000130200720c */ /* 0x000fda0003f06070 */
        /* <DEDUP_REMOVED lines=16> */
[----:B------:R-:W-:Y:S01]  /*07c0*/  MOV R7, R5 ;  /* 0x0000000500077202 */ /* 0x000fe20000000f00 */
[----:B------:R-:W-:Y:S01]  /*07d0*/  IMAD.MOV.U32 R3, RZ, RZ, RZ ;  /* 0x000000ffff037224 */ /* 0x000fe200078e00ff */
[----:B------:R-:W-:Y:S01]  /*07e0*/  MOV R22, 0x810 ;  /* 0x0000081000167802 */ /* 0x000fe20000000f00 */
[----:B------:R-:W-:-:S07]  /*07f0*/  IMAD.MOV.U32 R10, RZ, RZ, 0x40400000 ;  /* 0x40400000ff0a7424 */ /* 0x000fce00078e00ff */
[----:B------:R-:W-:Y:S05]  /*0800*/  CALL.REL.NOINC `($__internal_2_$__cuda_sm20_div_rn_f64_full) ;  /* 0x00000028000c7944 */ /* 0x000fea0003c00000 */
.L_x_175:
[----:B------:R-:W0:Y:S02]  /*0810*/  LDC R10, c[0x0][0x394] ;  /* 0x0000e500ff0a7b82 */ /* 0x000e240000000800 */
[----:B0-----:R-:W-:-:S13]  /*0820*/  ISETP.GE.AND P0, PT, R10, 0x1, PT ;  /* 0x000000010a00780c */ /* 0x001fda0003f06270 */
[----:B------:R-:W-:Y:S05]  /*0830*/  @!P0 EXIT ;  /* 0x000000000000894d */ /* 0x000fea0003800000 */
[C---:B------:R-:W-:Y:S01]  /*0840*/  ISETP.GE.U32.AND P0, PT, R10.reuse, 0x8, PT ;  /* 0x000000080a00780c */ /* 0x040fe20003f06070 */
[----:B------:R0:W1:Y:S01]  /*0850*/  F2I.F64.FLOOR R3, R8 ;  /* 0x0000000800037311 */ /* 0x0000620000305100 */
[----:B------:R-:W-:Y:S01]  /*0860*/  LOP3.LUT R4, R10, 0x7, RZ, 0xc0, !PT ;  /* 0x000000070a047812 */ /* 0x000fe200078ec0ff */
[----:B------:R-:W-:Y:S02]  /*0870*/  IMAD.MOV.U32 R5, RZ, RZ, RZ ;  /* 0x000000ffff057224 */ /* 0x000fe400078e00ff */
[----:B------:R-:W-:-:S08]  /*0880*/  IMAD.MOV.U32 R6, RZ, RZ, RZ ;  /* 0x000000ffff067224 */ /* 0x000fd000078e00ff */
[----:B0-----:R-:W-:Y:S05]  /*0890*/  @!P0 BRA `(.L_x_176) ;  /* 0x00000010009c8947 */ /* 0x001fea0003800000 */
[----:B-1----:R-:W-:Y:S01]  /*08a0*/  IABS R7, R3 ;  /* 0x0000000300077213 */ /* 0x002fe20000000000 */
[----:B------:R-:W0:Y:S01]  /*08b0*/  LDC.64 R14, c[0x0][0x380] ;  /* 0x0000e000ff0e7b82 */ /* 0x000e220000000a00 */
[----:B------:R-:W-:Y:S01]  /*08c0*/  IMAD.MOV.U32 R8, RZ, RZ, RZ ;  /* 0x000000ffff087224 */ /* 0x000fe200078e00ff */
[----:B------:R-:W1:Y:S01]  /*08d0*/  LDCU UR8, c[0x0][0x39c] ;  /* 0x00007380ff0877ac */ /* 0x000e620008000800 */
[----:B------:R-:W2:Y:S01]  /*08e0*/  I2F.RP R5, R7 ;  /* 0x0000000700057306 */ /* 0x000ea20000209400 */
[----:B------:R-:W3:Y:S07]  /*08f0*/  LDCU UR9, c[0x0][0x3a0] ;  /* 0x00007400ff0977ac */ /* 0x000eee0008000800 */
[----:B--2---:R-:W2:Y:S02]  /*0900*/  MUFU.RCP R5, R5 ;  /* 0x0000000500057308 */ /* 0x004ea40000001000 */
[----:B--2---:R-:W-:Y:S01]  /*0910*/  VIADD R9, R5, 0xffffffe ;  /* 0x0ffffffe05097836 */ /* 0x004fe20000000000 */
[----:B------:R-:W-:Y:S01]  /*0920*/  LOP3.LUT R5, R10, 0x7ffffff8, RZ, 0xc0, !PT ;  /* 0x7ffffff80a057812 */ /* 0x000fe200078ec0ff */
[----:B------:R-:W-:-:S04]  /*0930*/  IMAD.MOV.U32 R10, RZ, RZ, RZ ;  /* 0x000000ffff0a7224 */ /* 0x000fc800078e00ff */
[----:B------:R-:W2:Y:S02]  /*0940*/  F2I.FTZ.U32.TRUNC.NTZ R9, R9 ;  /* 0x0000000900097305 */ /* 0x000ea4000021f000 */
[----:B--2---:R-:W-:-:S04]  /*0950*/  IMAD.MOV R6, RZ, RZ, -R9 ;  /* 0x000000ffff067224 */ /* 0x004fc800078e0a09 */
[----:B------:R-:W-:Y:S02]  /*0960*/  IMAD R11, R6, R7, RZ ;  /* 0x00000007060b7224 */ /* 0x000fe400078e02ff */
[----:B------:R-:W-:Y:S02]  /*0970*/  IMAD.MOV.U32 R6, RZ, RZ, RZ ;  /* 0x000000ffff067224 */ /* 0x000fe400078e00ff */
[----:B01-3--:R-:W-:-:S07]  /*0980*/  IMAD.HI.U32 R8, R9, R11, R8 ;  /* 0x0000000b09087227 */ /* 0x00bfce00078e0008 */
.L_x_193:
[----:B0-----:R-:W-:Y:S01]  /*0990*/  IABS R9, R3 ;  /* 0x0000000300097213 */ /* 0x001fe20000000000 */
[----:B------:R-:W-:Y:S01]  /*09a0*/  BSSY.RECONVERGENT B0, `(.L_x_177) ;  /* 0x0000026000007945 */ /* 0x000fe20003800200 */
[----:B------:R-:W-:Y:S02]  /*09b0*/  IABS R18, R10 ;  /* 0x0000000a00127213 */ /* 0x000fe40000000000 */
[----:B------:R-:W-:Y:S01]  /*09c0*/  ISETP.GE.AND P1, PT, R10, RZ, PT ;  /* 0x000000ff0a00720c */ /* 0x000fe20003f26270 */
[----:B------:R-:W-:Y:S02]  /*09d0*/  IMAD.MOV R9, RZ, RZ, -R9 ;  /* 0x000000ffff097224 */ /* 0x000fe400078e0a09 */
[----:B------:R-:W-:-:S04]  /*09e0*/  IMAD.HI.U32 R11, R8, R18, RZ ;  /* 0x00000012080b7227 */ /* 0x000fc800078e00ff */
[----:B------:R-:W-:Y:S01]  /*09f0*/  IMAD R12, R11, R9, R18 ;  /* 0x000000090b0c7224 */ /* 0x000fe200078e0212 */
[----:B------:R-:W-:-:S04]  /*0a00*/  IABS R11, R3 ;  /* 0x00000003000b7213 */ /* 0x000fc80000000000 */
[----:B------:R-:W-:-:S13]  /*0a10*/  ISETP.GT.U32.AND P0, PT, R7, R12, PT ;  /* 0x0000000c0700720c */ /* 0x000fda0003f04070 */
[----:B------:R-:W-:-:S05]  /*0a20*/  @!P0 IMAD.IADD R12, R12, 0x1, -R11 ;  /* 0x000000010c0c8824 */ /* 0x000fca00078e0a0b */
[----:B------:R-:W-:-:S13]  /*0a30*/  ISETP.GT.U32.AND P0, PT, R7, R12, PT ;  /* 0x0000000c0700720c */ /* 0x000fda0003f04070 */
[----:B------:R-:W-:Y:S01]  /*0a40*/  @!P0 IMAD.IADD R12, R12, 0x1, -R11 ;  /* 0x000000010c0c8824 */ /* 0x000fe200078e0a0b */
[----:B------:R-:W-:-:S03]  /*0a50*/  ISETP.NE.AND P0, PT, R3, RZ, PT ;  /* 0x000000ff0300720c */ /* 0x000fc60003f05270 */
[----:B------:R-:W-:Y:S01]  /*0a60*/  IMAD.MOV.U32 R13, RZ, RZ, R12 ;  /* 0x000000ffff0d7224 */ /* 0x000fe200078e000c */
[----:B------:R-:W-:-:S03]  /*0a70*/  LOP3.LUT R12, RZ, R3, RZ, 0x33, !PT ;  /* 0x00000003ff0c7212 */ /* 0x000fc600078e33ff */
[----:B------:R-:W-:-:S05]  /*0a80*/  @!P1 IMAD.MOV R13, RZ, RZ, -R13 ;  /* 0x000000ffff0d9224 */ /* 0x000fca00078e0a0d */
[----:B------:R-:W-:-:S04]  /*0a90*/  SEL R13, R12, R13, !P0 ;  /* 0x0000000d0c0d7207 */ /* 0x000fc80004000000 */
[----:B------:R-:W-:-:S13]  /*0aa0*/  ISETP.NE.AND P1, PT, R13, RZ, PT ;  /* 0x000000ff0d00720c */ /* 0x000fda0003f25270 */
[----:B------:R-:W-:Y:S05]  /*0ab0*/  @P1 BRA `(.L_x_178) ;  /* 0x0000000000501947 */ /* 0x000fea0003800000 */
[----:B------:R-:W0:Y:S08]  /*0ac0*/  I2F.RP R13, R11 ;  /* 0x0000000b000d7306 */ /* 0x000e300000209400 */
[----:B0-----:R-:W0:Y:S02]  /*0ad0*/  MUFU.RCP R13, R13 ;  /* 0x0000000d000d7308 */ /* 0x001e240000001000 */
[----:B0-----:R-:W-:Y:S01]  /*0ae0*/  VIADD R16, R13, 0xffffffe ;  /* 0x0ffffffe0d107836 */ /* 0x001fe20000000000 */
[----:B------:R-:W-:-:S05]  /*0af0*/  LOP3.LUT R13, R10, R3, RZ, 0x3c, !PT ;  /* 0x000000030a0d7212 */ /* 0x000fca00078e3cff */
[----:B------:R0:W1:Y:S01]  /*0b00*/  F2I.FTZ.U32.TRUNC.NTZ R17, R16 ;  /* 0x0000001000117305 */ /* 0x000062000021f000 */
[----:B------:R-:W-:Y:S01]  /*0b10*/  ISETP.GE.AND P3, PT, R13, RZ, PT ;  /* 0x000000ff0d00720c */ /* 0x000fe20003f66270 */
[----:B0-----:R-:W-:Y:S02]  /*0b20*/  IMAD.MOV.U32 R16, RZ, RZ, RZ ;  /* 0x000000ffff107224 */ /* 0x001fe400078e00ff */
[----:B-1----:R-:W-:-:S04]  /*0b30*/  IMAD.MOV R6, RZ, RZ, -R17 ;  /* 0x000000ffff067224 */ /* 0x002fc800078e0a11 */
[----:B------:R-:W-:-:S04]  /*0b40*/  IMAD R19, R6, R11, RZ ;  /* 0x0000000b06137224 */ /* 0x000fc800078e02ff */
[----:B------:R-:W-:-:S06]  /*0b50*/  IMAD.HI.U32 R19, R17, R19, R16 ;  /* 0x0000001311137227 */ /* 0x000fcc00078e0010 */
[----:B------:R-:W-:-:S04]  /*0b60*/  IMAD.HI.U32 R6, R19, R18, RZ ;  /* 0x0000001213067227 */ /* 0x000fc800078e00ff */
[----:B------:R-:W-:-:S05]  /*0b70*/  IMAD R18, R6, R9, R18 ;  /* 0x0000000906127224 */ /* 0x000fca00078e0212 */
[----:B------:R-:W-:-:S13]  /*0b80*/  ISETP.GT.U32.AND P2, PT, R11, R18, PT ;  /* 0x000000120b00720c */ /* 0x000fda0003f44070 */
[----:B------:R-:W-:Y:S02]  /*0b90*/  @!P2 IMAD.IADD R18, R18, 0x1, -R11 ;  /* 0x000000011212a824 */ /* 0x000fe400078e0a0b */
[----:B------:R-:W-:-:S03]  /*0ba0*/  @!P2 VIADD R6, R6, 0x1 ;  /* 0x000000010606a836 */ /* 0x000fc60000000000 */
[----:B------:R-:W-:-:S13]  /*0bb0*/  ISETP.GE.U32.AND P1, PT, R18, R11, PT ;  /* 0x0000000b1200720c */ /* 0x000fda0003f26070 */
[----:B------:R-:W-:-:S04]  /*0bc0*/  @P1 VIADD R6, R6, 0x1 ;  /* 0x0000000106061836 */ /* 0x000fc80000000000 */
[----:B------:R-:W-:-:S05]  /*0bd0*/  @!P3 IMAD.MOV R6, RZ, RZ, -R6 ;  /* 0x000000ffff06b224 */ /* 0x000fca00078e0a06 */
[----:B------:R-:W-:-:S05]  /*0be0*/  SEL R13, R12, R6, !P0 ;  /* 0x000000060c0d7207 */ /* 0x000fca0004000000 */
[----:B------:R-:W-:-:S07]  /*0bf0*/  IMAD R6, R2, UR8, R13 ;  /* 0x0000000802067c24 */ /* 0x000fce000f8e020d */
.L_x_178:
[----:B------:R-:W-:Y:S05]  /*0c00*/  BSYNC.RECONVERGENT B0 ;  /* 0x0000000000007941 */ /* 0x000fea0003800200 */
.L_x_177:
[----:B------:R-:W-:-:S05]  /*0c10*/  IMAD.WIDE R16, R6, 0x4, R14 ;  /* 0x0000000406107825 */ /* 0x000fca00078e020e */
[----:B------:R-:W2:Y:S01]  /*0c20*/  LDG.E R21, desc[UR6][R16.64] ;  /* 0x0000000610157981 */ /* 0x000ea2000c1e1900 */
[----:B------:R-:W0:Y:S01]  /*0c30*/  I2F.RP R22, R11 ;  /* 0x0000000b00167306 */ /* 0x000e220000209400 */
[----:B------:R-:W1:Y:S01]  /*0c40*/  S2UR UR5, SR_CgaCtaId ;  /* 0x00000000000579c3 */ /* 0x000e620000008800 */
[C---:B------:R-:W-:Y:S01]  /*0c50*/  VIADD R20, R10.reuse, 0x1 ;  /* 0x000000010a147836 */ /* 0x040fe20000000000 */
[----:B------:R-:W-:Y:S01]  /*0c60*/  UMOV UR4, 0x400 ;  /* 0x0000040000047882 */ /* 0x000fe20000000000 */
[----:B------:R-:W-:Y:S01]  /*0c70*/  VIADD R28, R10, 0x2 ;  /* 0x000000020a1c7836 */ /* 0x000fe20000000000 */
[----:B------:R-:W-:Y:S02]  /*0c80*/  BSSY.RECONVERGENT B0, `(.L_x_179) ;  /* 0x000002c000007945 */ /* 0x000fe40003800200 */
[----:B------:R-:W-:Y:S02]  /*0c90*/  IABS R23, R20 ;  /* 0x0000001400177213 */ /* 0x000fe40000000000 */
[----:B------:R-:W-:Y:S01]  /*0ca0*/  ISETP.GE.AND P3, PT, R20, RZ, PT ;  /* 0x000000ff1400720c */ /* 0x000fe20003f66270 */
[----:B0-----:R-:W0:Y:S01]  /*0cb0*/  MUFU.RCP R22, R22 ;  /* 0x0000001600167308 */ /* 0x001e220000001000 */
[----:B-1----:R-:W-:Y:S01]  /*0cc0*/  ULEA UR4, UR5, UR4, 0x18 ;  /* 0x0000000405047291 */ /* 0x002fe2000f8ec0ff */
[----:B0-----:R-:W-:-:S06]  /*0cd0*/  VIADD R19, R22, 0xffffffe ;  /* 0x0ffffffe16137836 */ /* 0x001fcc0000000000 */
[----:B------:R-:W0:Y:S02]  /*0ce0*/  F2I.FTZ.U32.TRUNC.NTZ R19, R19 ;  /* 0x0000001300137305 */ /* 0x000e24000021f000 */
[----:B0-----:R-:W-:-:S05]  /*0cf0*/  IADD3 R18, PT, PT, RZ, -R19, RZ ;  /* 0x80000013ff127210 */ /* 0x001fca0007ffe0ff */
[----:B------:R-:W-:Y:S02]  /*0d00*/  IMAD R13, R18, R11, RZ ;  /* 0x0000000b120d7224 */ /* 0x000fe400078e02ff */
[----:B------:R-:W-:-:S04]  /*0d10*/  IMAD.MOV.U32 R18, RZ, RZ, RZ ;  /* 0x000000ffff127224 */ /* 0x000fc800078e00ff */
[----:B------:R-:W-:-:S04]  /*0d20*/  IMAD.HI.U32 R13, R19, R13, R18 ;  /* 0x0000000d130d7227 */ /* 0x000fc800078e0012 */
[----:B------:R-:W-:-:S04]  /*0d30*/  IMAD.MOV.U32 R18, RZ, RZ, R23 ;  /* 0x000000ffff127224 */ /* 0x000fc800078e0017 */
[----:B------:R-:W-:-:S04]  /*0d40*/  IMAD.HI.U32 R22, R13, R18, RZ ;  /* 0x000000120d167227 */ /* 0x000fc800078e00ff */
[----:B------:R-:W-:Y:S02]  /*0d50*/  IMAD R19, R22, R9, R18 ;  /* 0x0000000916137224 */ /* 0x000fe400078e0212 */
[----:B------:R-:W-:-:S03]  /*0d60*/  IMAD.IADD R18, R0, 0x1, R10 ;  /* 0x0000000100127824 */ /* 0x000fc600078e020a */
[----:B------:R-:W-:Y:S02]  /*0d70*/  ISETP.GT.U32.AND P2, PT, R11, R19, PT ;  /* 0x000000130b00720c */ /* 0x000fe40003f44070 */
[----:B------:R-:W-:-:S05]  /*0d80*/  LEA R18, R18, UR4, 0x2 ;  /* 0x0000000412127c11 */ /* 0x000fca000f8e10ff */
[----:B------:R-:W0:Y:S04]  /*0d90*/  LDS R27, [R18] ;  /* 0x00000000121b7984 */ /* 0x000e280000000800 */
[----:B------:R1:W3:Y:S02]  /*0da0*/  LDS R25, [R18+0x4] ;  /* 0x0000040012197984 */ /* 0x0002e40000000800 */
[----:B------:R-:W-:-:S04]  /*0db0*/  @!P2 IMAD.IADD R19, R19, 0x1, -R11 ;  /* 0x000000011313a824 */ /* 0x000fc800078e0a0b */
[----:B------:R-:W-:Y:S01]  /*0dc0*/  IMAD.IADD R24, R19, 0x1, -R11 ;  /* 0x0000000113187824 */ /* 0x000fe200078e0a0b */
[----:B------:R-:W-:-:S04]  /*0dd0*/  ISETP.GT.U32.AND P1, PT, R11, R19, PT ;  /* 0x000000130b00720c */ /* 0x000fc80003f24070 */
[----:B------:R-:W-:-:S05]  /*0de0*/  SEL R23, R24, R19, !P1 ;  /* 0x0000001318177207 */ /* 0x000fca0004800000 */
[----:B------:R-:W-:-:S05]  /*0df0*/  @!P3 IMAD.MOV R23, RZ, RZ, -R23 ;  /* 0x000000ffff17b224 */ /* 0x000fca00078e0a17 */
[----:B------:R-:W-:-:S04]  /*0e00*/  SEL R23, R12, R23, !P0 ;  /* 0x000000170c177207 */ /* 0x000fc80004000000 */
[----:B------:R-:W-:Y:S02]  /*0e10*/  ISETP.NE.AND P3, PT, R23, RZ, PT ;  /* 0x000000ff1700720c */ /* 0x000fe40003f65270 */
[----:B------:R-:W-:-:S05]  /*0e20*/  IABS R23, R28 ;  /* 0x0000001c00177213 */ /* 0x000fca0000000000 */
[----:B------:R-:W-:Y:S01]  /*0e30*/  IMAD.HI.U32 R26, R13, R23, RZ ;  /* 0x000000170d1a7227 */ /* 0x000fe200078e00ff */
[----:B--2---:R-:W-:-:S04]  /*0e40*/  SHF.L.U32 R24, R21, UR9, RZ ;  /* 0x0000000915187c19 */ /* 0x004fc800080006ff */
[----:B0-----:R-:W-:Y:S01]  /*0e50*/  LOP3.LUT R27, R24, R27, RZ, 0xfc, !PT ;  /* 0x0000001b181b7212 */ /* 0x001fe200078efcff */
[----:B------:R-:W-:-:S04]  /*0e60*/  IMAD R24, R26, R9, R23 ;  /* 0x000000091a187224 */ /* 0x000fc800078e0217 */
[----:B------:R1:W-:Y:S01]  /*0e70*/  STG.E desc[UR6][R16.64], R27 ;  /* 0x0000001b10007986 */ /* 0x0003e2000c101906 */
[----:B------:R-:W-:Y:S01]  /*0e80*/  ISETP.GT.U32.AND P1, PT, R11, R24, PT ;  /* 0x000000180b00720c */ /* 0x000fe20003f24070 */
[----:B---3--:R-:W-:-:S12]  /*0e90*/  @P3 BRA `(.L_x_180) ;  /* 0x0000000000283947 */ /* 0x008fd80003800000 */
[----:B------:R-:W-:Y:S01]  /*0ea0*/  ISETP.GE.U32.AND P3, PT, R19, R11, PT ;  /* 0x0000000b1300720c */ /* 0x000fe20003f66070 */
[----:B------:R-:W-:Y:S01]  /*0eb0*/  @!P2 VIADD R22, R22, 0x1 ;  /* 0x000000011616a836 */ /* 0x000fe20000000000 */
[----:B------:R-:W-:-:S04]  /*0ec0*/  LOP3.LUT R20, R20, R3, RZ, 0x3c, !PT ;  /* 0x0000000314147212 */ /* 0x000fc800078e3cff */
[----:B------:R-:W-:-:S07]  /*0ed0*/  ISETP.GE.AND P4, PT, R20, RZ, PT ;  /* 0x000000ff1400720c */ /* 0x000fce0003f86270 */
[----:B------:R-:W-:-:S06]  /*0ee0*/  @P3 VIADD R22, R22, 0x1 ;  /* 0x0000000116163836 */ /* 0x000fcc0000000000 */
[----:B------:R-:W-:-:S05]  /*0ef0*/  @!P4 IMAD.MOV R22, RZ, RZ, -R22 ;  /* 0x000000ffff16c224 */ /* 0x000fca00078e0a16 */
[----:B-1----:R-:W-:-:S05]  /*0f00*/  SEL R17, R12, R22, !P0 ;  /* 0x000000160c117207 */ /* 0x002fca0004000000 */
[----:B------:R-:W-:-:S04]  /*0f10*/  IMAD R6, R2, UR8, R17 ;  /* 0x0000000802067c24 */ /* 0x000fc8000f8e0211 */
[----:B------:R-:W-:-:S05]  /*0f20*/  IMAD.WIDE R16, R6, 0x4, R14 ;  /* 0x0000000406107825 */ /* 0x000fca00078e020e */
[----:B------:R0:W5:Y:S02]  /*0f30*/  LDG.E R27, desc[UR6][R16.64] ;  /* 0x00000006101b7981 */ /* 0x000164000c1e1900 */
.L_x_180:
[----:B------:R-:W-:Y:S05]  /*0f40*/  BSYNC.RECONVERGENT B0 ;  /* 0x0000000000007941 */ /* 0x000fea0003800200 */
.L_x_179:
[--C-:B------:R-:W-:Y:S01]  /*0f50*/  @!P1 IMAD.IADD R24, R24, 0x1, -R11.reuse ;  /* 0x0000000118189824 */ /* 0x100fe200078e0a0b */
[----:B------:R-:W-:Y:S01]  /*0f60*/  ISETP.GE.AND P3, PT, R28, RZ, PT ;  /* 0x000000ff1c00720c */ /* 0x000fe20003f66270 */
[----:B------:R-:W-:Y:S01]  /*0f70*/  VIADD R22, R10, 0x3 ;  /* 0x000000030a167836 */ /* 0x000fe20000000000 */
[----:B------:R2:W3:Y:S01]  /*0f80*/  LDS R23, [R18+0x8] ;  /* 0x0000080012177984 */ /* 0x0004e20000000800 */
[----:B01----:R-:W-:Y:S01]  /*0f90*/  IMAD.IADD R17, R24, 0x1, -R11 ;  /* 0x0000000118117824 */ /* 0x003fe200078e0a0b */
[----:B------:R-:W-:Y:S01]  /*0fa0*/  ISETP.GT.U32.AND P2, PT, R11, R24, PT ;  /* 0x000000180b00720c */ /* 0x000fe20003f44070 */
[----:B------:R-:W-:Y:S01]  /*0fb0*/  BSSY.RECONVERGENT B0, `(.L_x_181) ;  /* 0x0000019000007945 */ /* 0x000fe20003800200 */
[----:B------:R-:W-:Y:S01]  /*0fc0*/  IABS R16, R22 ;  /* 0x0000001600107213 */ /* 0x000fe20000000000 */
[----:B------:R-:W-:Y:S01]  /*0fd0*/  VIADD R20, R10, 0x4 ;  /* 0x000000040a147836 */ /* 0x000fe20000000000 */
[----:B------:R-:W-:-:S03]  /*0fe0*/  SEL R17, R17, R24, !P2 ;  /* 0x0000001811117207 */ /* 0x000fc60005000000 */
[----:B------:R-:W-:-:S04]  /*0ff0*/  IMAD.HI.U32 R19, R13, R16, RZ ;  /* 0x000000100d137227 */ /* 0x000fc800078e00ff */
[----:B------:R-:W-:Y:S02]  /*1000*/  @!P3 IMAD.MOV R17, RZ, RZ, -R17 ;  /* 0x000000ffff11b224 */ /* 0x000fe400078e0a11 */
[----:B------:R-:W-:Y:S01]  /*1010*/  IMAD R21, R19, R9, R16 ;  /* 0x0000000913157224 */ /* 0x000fe200078e0210 */
[----:B-----5:R-:W-:Y:S02]  /*1020*/  SHF.L.U32 R16, R27, UR9, RZ ;  /* 0x000000091b107c19 */ /* 0x020fe400080006ff */
[----:B------:R-:W-:Y:S02]  /*1030*/  SEL R17, R12, R17, !P0 ;  /* 0x000000110c117207 */ /* 0x000fe40004000000 */
[----:B------:R-:W-:Y:S02]  /*1040*/  LOP3.LUT R25, R16, R25, RZ, 0xfc, !PT ;  /* 0x0000001910197212 */ /* 0x000fe400078efcff */
[----:B------:R-:W-:Y:S01]  /*1050*/  ISETP.NE.AND P3, PT, R17, RZ, PT ;  /* 0x000000ff1100720c */ /* 0x000fe20003f65270 */
[----:B------:R-:W-:Y:S01]  /*1060*/  IMAD.WIDE R16, R6, 0x4, R14 ;  /* 0x0000000406107825 */ /* 0x000fe200078e020e */
[----:B------:R-:W-:-:S04]  /*1070*/  ISETP.GT.U32.AND P2, PT, R11, R21, PT ;  /* 0x000000150b00720c */ /* 0x000fc80003f44070 */
[----:B------:R2:W-:Y:S07]  /*1080*/  STG.E desc[UR6][R16.64], R25 ;  /* 0x0000001910007986 */ /* 0x0005ee000c101906 */
[----:B------:R-:W-:Y:S05]  /*1090*/  @P3 BRA `(.L_x_182) ;  /* 0x0000000000283947 */ /* 0x000fea0003800000 */
[----:B------:R-:W-:Y:S01]  /*10a0*/  ISETP.GE.U32.AND P3, PT, R24, R11, PT ;  /* 0x0000000b1800720c */ /* 0x000fe20003f66070 */
[----:B------:R-:W-:Y:S01]  /*10b0*/  @!P1 VIADD R26, R26, 0x1 ;  /* 0x000000011a1a9836 */ /* 0x000fe20000000000 */
[----:B------:R-:W-:-:S04]  /*10c0*/  LOP3.LUT R28, R28, R3, RZ, 0x3c, !PT ;  /* 0x000000031c1c7212 */ /* 0x000fc800078e3cff */
[----:B------:R-:W-:-:S07]  /*10d0*/  ISETP.GE.AND P4, PT, R28, RZ, PT ;  /* 0x000000ff1c00720c */ /* 0x000fce0003f86270 */
[----:B------:R-:W-:-:S06]  /*10e0*/  @P3 VIADD R26, R26, 0x1 ;  /* 0x000000011a1a3836 */ /* 0x000fcc0000000000 */
[----:B------:R-:W-:-:S05]  /*10f0*/  @!P4 IMAD.MOV R26, RZ, RZ, -R26 ;  /* 0x000000ffff1ac224 */ /* 0x000fca00078e0a1a */
[----:B--2---:R-:W-:-:S05]  /*1100*/  SEL R17, R12, R26, !P0 ;  /* 0x0000001a0c117207 */ /* 0x004fca0004000000 */
[----:B------:R-:W-:-:S04]  /*1110*/  IMAD R6, R2, UR8, R17 ;  /* 0x0000000802067c24 */ /* 0x000fc8000f8e0211 */
[----:B------:R-:W-:-:S05]  /*1120*/  IMAD.WIDE R16, R6, 0x4, R14 ;  /* 0x0000000406107825 */ /* 0x000fca00078e020e */
[----:B------:R0:W5:Y:S02]  /*1130*/  LDG.E R25, desc[UR6][R16.64] ;  /* 0x0000000610197981 */ /* 0x000164000c1e1900 */
.L_x_182:
[----:B------:R-:W-:Y:S05]  /*1140*/  BSYNC.RECONVERGENT B0 ;  /* 0x0000000000007941 */ /* 0x000fea0003800200 */
.L_x_181:
[--C-:B------:R-:W-:Y:S01]  /*1150*/  @!P2 IMAD.IADD R21, R21, 0x1, -R11.reuse ;  /* 0x000000011515a824 */ /* 0x100fe200078e0a0b */
[----:B------:R-:W-:Y:S01]  /*1160*/  ISETP.GE.AND P3, PT, R22, RZ, PT ;  /* 0x000000ff1600720c */ /* 0x000fe20003f66270 */
[----:B------:R1:W4:Y:S01]  /*1170*/  LDS R27, [R18+0xc] ;  /* 0x00000c00121b7984 */ /* 0x0003220000000800 */
[----:B------:R-:W-:Y:S01]  /*1180*/  IABS R26, R20 ;  /* 0x00000014001a7213 */ /* 0x000fe20000000000 */
[----:B0-2---:R-:W-:Y:S01]  /*1190*/  IMAD.IADD R16, R21, 0x1, -R11 ;  /* 0x0000000115107824 */ /* 0x005fe200078e0a0b */
[-C--:B------:R-:W-:Y:S01]  /*11a0*/  ISETP.GT.U32.AND P1, PT, R11, R21.reuse, PT ;  /* 0x000000150b00720c */ /* 0x080fe20003f24070 */
[----:B------:R-:W-:Y:S02]  /*11b0*/  BSSY.RECONVERGENT B0, `(.L_x_183) ;  /* 0x0000019000007945 */ /* 0x000fe40003800200 */
[----:B------:R-:W-:Y:S01]  /*11c0*/  IMAD.HI.U32 R24, R13, R26, RZ ;  /* 0x0000001a0d187227 */ /* 0x000fe200078e00ff */
[----:B------:R-:W-:Y:S02]  /*11d0*/  SEL R17, R16, R21, !P1 ;  /* 0x0000001510117207 */ /* 0x000fe40004800000 */
[----:B-----5:R-:W-:Y:S01]  /*11e0*/  SHF.L.U32 R16, R25, UR9, RZ ;  /* 0x0000000919107c19 */ /* 0x020fe200080006ff */
[----:B------:R-:W-:-:S02]  /*11f0*/  IMAD R26, R24, R9, R26 ;  /* 0x00000009181a7224 */ /* 0x000fc400078e021a */
[----:B------:R-:W-:Y:S01]  /*1200*/  @!P3 IMAD.MOV R17, RZ, RZ, -R17 ;  /* 0x000000ffff11b224 */ /* 0x000fe200078e0a11 */
[----:B---3--:R-:W-:Y:S02]  /*1210*/  LOP3.LUT R23, R16, R23, RZ, 0xfc, !PT ;  /* 0x0000001710177212 */ /* 0x008fe400078efcff */
[----:B------:R-:W-:Y:S02]  /*1220*/  ISETP.GT.U32.AND P1, PT, R11, R26, PT ;  /* 0x0000001a0b00720c */ /* 0x000fe40003f24070 */
[----:B------:R-:W-:Y:S02]  /*1230*/  SEL R17, R12, R17, !P0 ;  /* 0x000000110c117207 */ /* 0x000fe40004000000 */
[----:B------:R-:W-:Y:S02]  /*1240*/  ISETP.GE.AND P3, PT, R20, RZ, PT ;  /* 0x000000ff1400720c */ /* 0x000fe40003f66270 */
[----:B------:R-:W-:Y:S01]  /*1250*/  ISETP.NE.AND P4, PT, R17, RZ, PT ;  /* 0x000000ff1100720c */ /* 0x000fe20003f85270 */
[----:B------:R-:W-:-:S05]  /*1260*/  IMAD.WIDE R16, R6, 0x4, R14 ;  /* 0x0000000406107825 */ /* 0x000fca00078e020e */
[----:B------:R1:W-:Y:S01]  /*1270*/  STG.E desc[UR6][R16.64], R23 ;  /* 0x0000001710007986 */ /* 0x0003e2000c101906 */
[----:B------:R-:W-:-:S06]  /*1280*/  @!P1 IADD3 R26, PT, PT, R26, -R11, RZ ;  /* 0x8000000b1a1a9210 */ /* 0x000fcc0007ffe0ff */
[----:B------:R-:W-:Y:S05]  /*1290*/  @P4 BRA `(.L_x_184) ;  /* 0x0000000000284947 */ /* 0x000fea0003800000 */
[----:B------:R-:W-:Y:S01]  /*12a0*/  ISETP.GE.U32.AND P4, PT, R21, R11, PT ;  /* 0x0000000b1500720c */ /* 0x000fe20003f86070 */
[----:B------:R-:W-:Y:S01]  /*12b0*/  @!P2 VIADD R19, R19, 0x1 ;  /* 0x000000011313a836 */ /* 0x000fe20000000000 */
[----:B------:R-:W-:-:S04]  /*12c0*/  LOP3.LUT R22, R22, R3, RZ, 0x3c, !PT ;  /* 0x0000000316167212 */ /* 0x000fc800078e3cff */
[----:B------:R-:W-:-:S07]  /*12d0*/  ISETP.GE.AND P5, PT, R22, RZ, PT ;  /* 0x000000ff1600720c */ /* 0x000fce0003fa6270 */
[----:B------:R-:W-:-:S06]  /*12e0*/  @P4 VIADD R19, R19, 0x1 ;  /* 0x0000000113134836 */ /* 0x000fcc0000000000 */
[----:B------:R-:W-:-:S05]  /*12f0*/  @!P5 IMAD.MOV R19, RZ, RZ, -R19 ;  /* 0x000000ffff13d224 */ /* 0x000fca00078e0a13 */
[----:B------:R-:W-:-:S05]  /*1300*/  SEL R19, R12, R19, !P0 ;  /* 0x000000130c137207 */ /* 0x000fca0004000000 */
[----:B------:R-:W-:-:S04]  /*1310*/  IMAD R6, R2, UR8, R19 ;  /* 0x0000000802067c24 */ /* 0x000fc8000f8e0213 */
[----:B-1----:R-:W-:-:S05]  /*1320*/  IMAD.WIDE R16, R6, 0x4, R14 ;  /* 0x0000000406107825 */ /* 0x002fca00078e020e */
[----:B------:R0:W5:Y:S02]  /*1330*/  LDG.E R23, desc[UR6][R16.64] ;  /* 0x0000000610177981 */ /* 0x000164000c1e1900 */
.L_x_184:
[----:B------:R-:W-:Y:S05]  /*1340*/  BSYNC.RECONVERGENT B0 ;  /* 0x0000000000007941 */ /* 0x000fea0003800200 */
.L_x_183:
[----:B01----:R-:W-:Y:S01]  /*1350*/  IMAD.IADD R17, R26, 0x1, -R11 ;  /* 0x000000011a117824 */ /* 0x003fe200078e0a0b */
[-C--:B------:R-:W-:Y:S01]  /*1360*/  ISETP.GT.U32.AND P2, PT, R11, R26.reuse, PT ;  /* 0x0000001a0b00720c */ /* 0x080fe20003f44070 */
[----:B------:R-:W-:Y:S01]  /*1370*/  VIADD R22, R10, 0x5 ;  /* 0x000000050a167836 */ /* 0x000fe20000000000 */
[----:B------:R0:W1:Y:S01]  /*1380*/  LDS R21, [R18+0x10] ;  /* 0x0000100012157984 */ /* 0x0000620000000800 */
[----:B------:R-:W-:Y:S01]  /*1390*/  BSSY.RECONVERGENT B0, `(.L_x_185) ;  /* 0x0000018000007945 */ /* 0x000fe20003800200 */
[----:B------:R-:W-:Y:S02]  /*13a0*/  SEL R17, R17, R26, !P2 ;  /* 0x0000001a11117207 */ /* 0x000fe40005000000 */
[----:B------:R-:W-:-:S03]  /*13b0*/  IABS R16, R22 ;  /* 0x0000001600107213 */ /* 0x000fc60000000000 */
[----:B------:R-:W-:Y:S02]  /*13c0*/  @!P3 IMAD.MOV R17, RZ, RZ, -R17 ;  /* 0x000000ffff11b224 */ /* 0x000fe400078e0a11 */
[----:B------:R-:W-:-:S03]  /*13d0*/  IMAD.HI.U32 R28, R13, R16, RZ ;  /* 0x000000100d1c7227 */ /* 0x000fc600078e00ff */
[----:B------:R-:W-:Y:S01]  /*13e0*/  SEL R17, R12, R17, !P0 ;  /* 0x000000110c117207 */ /* 0x000fe20004000000 */
[----:B------:R-:W-:Y:S01]  /*13f0*/  IMAD R19, R28, R9, R16 ;  /* 0x000000091c137224 */ /* 0x000fe200078e0210 */
[----:B-----5:R-:W-:Y:S02]  /*1400*/  SHF.L.U32 R16, R23, UR9, RZ ;  /* 0x0000000917107c19 */ /* 0x020fe400080006ff */
[----:B------:R-:W-:Y:S02]  /*1410*/  ISETP.NE.AND P3, PT, R17, RZ, PT ;  /* 0x000000ff1100720c */ /* 0x000fe40003f65270 */
[----:B----4-:R-:W-:Y:S01]  /*1420*/  LOP3.LUT R27, R16, R27, RZ, 0xfc, !PT ;  /* 0x0000001b101b7212 */ /* 0x010fe200078efcff */
[----:B------:R-:W-:Y:S01]  /*1430*/  IMAD.WIDE R16, R6, 0x4, R14 ;  /* 0x0000000406107825 */ /* 0x000fe200078e020e */
[----:B------:R-:W-:-:S04]  /*1440*/  ISETP.GT.U32.AND P2, PT, R11, R19, PT ;  /* 0x000000130b00720c */ /* 0x000fc80003f44070 */
[----:B------:R0:W-:Y:S05]  /*1450*/  STG.E desc[UR6][R16.64], R27 ;  /* 0x0000001b10007986 */ /* 0x0001ea000c101906 */
[----:B------:R-:W-:Y:S05]  /*1460*/  @P3 BRA `(.L_x_186) ;  /* 0x0000000000283947 */ /* 0x000fea0003800000 */
[----:B------:R-:W-:Y:S01]  /*1470*/  ISETP.GE.U32.AND P3, PT, R26, R11, PT ;  /* 0x0000000b1a00720c */ /* 0x000fe20003f66070 */
[----:B------:R-:W-:Y:S01]  /*1480*/  @!P1 VIADD R24, R24, 0x1 ;  /* 0x0000000118189836 */ /* 0x000fe20000000000 */
[----:B------:R-:W-:-:S04]  /*1490*/  LOP3.LUT R20, R20, R3, RZ, 0x3c, !PT ;  /* 0x0000000314147212 */ /* 0x000fc800078e3cff */
[----:B------:R-:W-:-:S07]  /*14a0*/  ISETP.GE.AND P4, PT, R20, RZ, PT ;  /* 0x000000ff1400720c */ /* 0x000fce0003f86270 */
[----:B------:R-:W-:-:S06]  /*14b0*/  @P3 VIADD R24, R24, 0x1 ;  /* 0x0000000118183836 */ /* 0x000fcc0000000000 */
[----:B------:R-:W-:-:S05]  /*14c0*/  @!P4 IMAD.MOV R24, RZ, RZ, -R24 ;  /* 0x000000ffff18c224 */ /* 0x000fca00078e0a18 */
[----:B0-----:R-:W-:-:S05]  /*14d0*/  SEL R17, R12, R24, !P0 ;  /* 0x000000180c117207 */ /* 0x001fca0004000000 */
[----:B------:R-:W-:-:S04]  /*14e0*/  IMAD R6, R2, UR8, R17 ;  /* 0x0000000802067c24 */ /* 0x000fc8000f8e0211 */
[----:B------:R-:W-:-:S05]  /*14f0*/  IMAD.WIDE R16, R6, 0x4, R14 ;  /* 0x0000000406107825 */ /* 0x000fca00078e020e */
[----:B------:R2:W5:Y:S02]  /*1500*/  LDG.E R27, desc[UR6][R16.64] ;  /* 0x00000006101b7981 */ /* 0x000564000c1e1900 */
.L_x_186:
[----:B------:R-:W-:Y:S05]  /*1510*/  BSYNC.RECONVERGENT B0 ;  /* 0x0000000000007941 */ /* 0x000fea0003800200 */
.L_x_185:
[--C-:B------:R-:W-:Y:S01]  /*1520*/  @!P2 IMAD.IADD R19, R19, 0x1, -R11.reuse ;  /* 0x000000011313a824 */ /* 0x100fe200078e0a0b */
[----:B------:R-:W-:Y:S01]  /*1530*/  ISETP.GE.AND P3, PT, R22, RZ, PT ;  /* 0x000000ff1600720c */ /* 0x000fe20003f66270 */
[----:B------:R3:W4:Y:S01]  /*1540*/  LDS R23, [R18+0x14] ;  /* 0x0000140012177984 */ /* 0x0007220000000800 */
[----:B------:R-:W-:Y:S01]  /*1550*/  VIADD R20, R10, 0x6 ;  /* 0x000000060a147836 */ /* 0x000fe20000000000 */
[----:B------:R-:W-:Y:S01]  /*1560*/  BSSY.RECONVERGENT B0, `(.L_x_187) ;  /* 0x000001b000007945 */ /* 0x000fe20003800200 */
[----:B0-2---:R-:W-:Y:S01]  /*1570*/  IMAD.IADD R16, R19, 0x1, -R11 ;  /* 0x0000000113107824 */ /* 0x005fe200078e0a0b */
[-C--:B------:R-:W-:Y:S02]  /*1580*/  ISETP.GT.U32.AND P1, PT, R11, R19.reuse, PT ;  /* 0x000000130b00720c */ /* 0x080fe40003f24070 */
[----:B------:R-:W-:Y:S02]  /*1590*/  IABS R26, R20 ;  /* 0x00000014001a7213 */ /* 0x000fe40000000000 */
[----:B------:R-:W-:-:S02]  /*15a0*/  SEL R17, R16, R19, !P1 ;  /* 0x0000001310117207 */ /* 0x000fc40004800000 */
[----:B-----5:R-:W-:Y:S01]  /*15b0*/  SHF.L.U32 R16, R27, UR9, RZ ;  /* 0x000000091b107c19 */ /* 0x020fe200080006ff */
[----:B------:R-:W-:-:S03]  /*15c0*/  IMAD.HI.U32 R24, R13, R26, RZ ;  /* 0x0000001a0d187227 */ /* 0x000fc600078e00ff */
[----:B-1----:R-:W-:Y:S01]  /*15d0*/  LOP3.LUT R25, R16, R21, RZ, 0xfc, !PT ;  /* 0x0000001510197212 */ /* 0x002fe200078efcff */
[----:B------:R-:W-:Y:S02]  /*15e0*/  @!P3 IMAD.MOV R17, RZ, RZ, -R17 ;  /* 0x000000ffff11b224 */ /* 0x000fe400078e0a11 */
[----:B------:R-:W-:Y:S02]  /*15f0*/  IMAD R26, R24, R9, R26 ;  /* 0x00000009181a7224 */ /* 0x000fe400078e021a */
[----:B------:R-:W-:Y:S01]  /*1600*/  VIADD R21, R10, 0x7 ;  /* 0x000000070a157836 */ /* 0x000fe20000000000 */
[----:B------:R-:W-:Y:S02]  /*1610*/  SEL R17, R12, R17, !P0 ;  /* 0x000000110c117207 */ /* 0x000fe40004000000 */
[----:B------:R-:W-:Y:S02]  /*1620*/  ISETP.GT.U32.AND P1, PT, R11, R26, PT ;  /* 0x0000001a0b00720c */ /* 0x000fe40003f24070 */
[----:B------:R-:W-:Y:S01]  /*1630*/  ISETP.NE.AND P3, PT, R17, RZ, PT ;  /* 0x000000ff1100720c */ /* 0x000fe20003f65270 */
[----:B------:R-:W-:-:S05]  /*1640*/  IMAD.WIDE R16, R6, 0x4, R14 ;  /* 0x0000000406107825 */ /* 0x000fca00078e020e */
        /* <DEDUP_REMOVED lines=8> */
[----:B---3--:R-:W-:-:S05]  /*16d0*/  SEL R17, R12, R28, !P0 ;  /* 0x0000001c0c117207 */ /* 0x008fca0004000000 */
[----:B------:R-:W-:-:S04]  /*16e0*/  IMAD R6, R2, UR8, R17 ;  /* 0x0000000802067c24 */ /* 0x000fc8000f8e0211 */
[----:B------:R-:W-:-:S05]  /*16f0*/  IMAD.WIDE R16, R6, 0x4, R14 ;  /* 0x0000000406107825 */ /* 0x000fca00078e020e */
[----:B------:R0:W5:Y:S02]  /*1700*/  LDG.E R25, desc[UR6][R16.64] ;  /* 0x0000000610197981 */ /* 0x000164000c1e1900 */
.L_x_188:
[----:B------:R-:W-:Y:S05]  /*1710*/  BSYNC.RECONVERGENT B0 ;  /* 0x0000000000007941 */ /* 0x000fea0003800200 */
.L_x_187:
[----:B------:R-:W-:Y:S01]  /*1720*/  IABS R28, R21 ;  /* 0x00000015001c7213 */ /* 0x000fe20000000000 */
[--C-:B------:R-:W-:Y:S01]  /*1730*/  @!P1 IMAD.IADD R26, R26, 0x1, -R11.reuse ;  /* 0x000000011a1a9824 */ /* 0x100fe200078e0a0b */
[----:B------:R-:W-:Y:S01]  /*1740*/  ISETP.GE.AND P3, PT, R20, RZ, PT ;  /* 0x000000ff1400720c */ /* 0x000fe20003f66270 */
[----:B------:R1:W2:Y:S01]  /*1750*/  LDS R19, [R18+0x18] ;  /* 0x0000180012137984 */ /* 0x0002a20000000800 */
[----:B0--3-5:R-:W-:Y:S01]  /*1760*/  SHF.L.U32 R16, R25, UR9, RZ ;  /* 0x0000000919107c19 */ /* 0x029fe200080006ff */
[----:B------:R-:W-:Y:S01]  /*1770*/  IMAD.HI.U32 R22, R13, R28, RZ ;  /* 0x0000001c0d167227 */ /* 0x000fe200078e00ff */
[----:B------:R-:W-:Y:S01]  /*1780*/  ISETP.GT.U32.AND P2, PT, R11, R26, PT ;  /* 0x0000001a0b00720c */ /* 0x000fe20003f44070 */
[----:B------:R-:W-:Y:S01]  /*1790*/  BSSY.RECONVERGENT B0, `(.L_x_189) ;  /* 0x0000017000007945 */ /* 0x000fe20003800200 */
[----:B----4-:R-:W-:Y:S01]  /*17a0*/  LOP3.LUT R23, R16, R23, RZ, 0xfc, !PT ;  /* 0x0000001710177212 */ /* 0x010fe200078efcff */
[----:B------:R-:W-:Y:S02]  /*17b0*/  IMAD.IADD R13, R26, 0x1, -R11 ;  /* 0x000000011a0d7824 */ /* 0x000fe400078e0a0b */
[----:B------:R-:W-:-:S03]  /*17c0*/  IMAD.WIDE R16, R6, 0x4, R14 ;  /* 0x0000000406107825 */ /* 0x000fc600078e020e */
[----:B------:R-:W-:Y:S01]  /*17d0*/  SEL R13, R13, R26, !P2 ;  /* 0x0000001a0d0d7207 */ /* 0x000fe20005000000 */
[----:B------:R-:W-:Y:S01]  /*17e0*/  IMAD R28, R22, R9, R28 ;  /* 0x00000009161c7224 */ /* 0x000fe200078e021c */
[----:B------:R1:W-:Y:S03]  /*17f0*/  STG.E desc[UR6][R16.64], R23 ;  /* 0x0000001710007986 */ /* 0x0003e6000c101906 */
[----:B------:R-:W-:Y:S01]  /*1800*/  @!P3 IMAD.MOV R13, RZ, RZ, -R13 ;  /* 0x000000ffff0db224 */ /* 0x000fe200078e0a0d */
[----:B------:R-:W-:-:S04]  /*1810*/  ISETP.GT.U32.AND P2, PT, R11, R28, PT ;  /* 0x0000001c0b00720c */ /* 0x000fc80003f44070 */
[----:B------:R-:W-:-:S04]  /*1820*/  SEL R13, R12, R13, !P0 ;  /* 0x0000000d0c0d7207 */ /* 0x000fc80004000000 */
[----:B------:R-:W-:-:S05]  /*1830*/  ISETP.NE.AND P3, PT, R13, RZ, PT ;  /* 0x000000ff0d00720c */ /* 0x000fca0003f65270 */
[----:B------:R-:W-:-:S08]  /*1840*/  @!P2 IMAD.IADD R28, R28, 0x1, -R11 ;  /* 0x000000011c1ca824 */ /* 0x000fd000078e0a0b */
[----:B-1----:R-:W-:Y:S05]  /*1850*/  @P3 BRA `(.L_x_190) ;  /* 0x0000000000283947 */ /* 0x002fea0003800000 */
[----:B------:R-:W-:Y:S01]  /*1860*/  ISETP.GE.U32.AND P3, PT, R26, R11, PT ;  /* 0x0000000b1a00720c */ /* 0x000fe20003f66070 */
[----:B------:R-:W-:Y:S01]  /*1870*/  @!P1 VIADD R24, R24, 0x1 ;  /* 0x0000000118189836 */ /* 0x000fe20000000000 */
[----:B------:R-:W-:-:S04]  /*1880*/  LOP3.LUT R20, R20, R3, RZ, 0x3c, !PT ;  /* 0x0000000314147212 */ /* 0x000fc800078e3cff */
[----:B------:R-:W-:-:S07]  /*1890*/  ISETP.GE.AND P4, PT, R20, RZ, PT ;  /* 0x000000ff1400720c */ /* 0x000fce0003f86270 */
[----:B------:R-:W-:-:S06]  /*18a0*/  @P3 IADD3 R24, PT, PT, R24, 0x1, RZ ;  /* 0x0000000118183810 */ /* 0x000fcc0007ffe0ff */
[----:B------:R-:W-:-:S05]  /*18b0*/  @!P4 IMAD.MOV R24, RZ, RZ, -R24 ;  /* 0x000000ffff18c224 */ /* 0x000fca00078e0a18 */
[----:B------:R-:W-:-:S05]  /*18c0*/  SEL R9, R12, R24, !P0 ;  /* 0x000000180c097207 */ /* 0x000fca0004000000 */
[----:B------:R-:W-:-:S04]  /*18d0*/  IMAD R6, R2, UR8, R9 ;  /* 0x0000000802067c24 */ /* 0x000fc8000f8e0209 */
[----:B------:R-:W-:-:S05]  /*18e0*/  IMAD.WIDE R16, R6, 0x4, R14 ;  /* 0x0000000406107825 */ /* 0x000fca00078e020e */
[----:B------:R0:W5:Y:S02]  /*18f0*/  LDG.E R23, desc[UR6][R16.64] ;  /* 0x0000000610177981 */ /* 0x000164000c1e1900 */
.L_x_190:
[----:B------:R-:W-:Y:S05]  /*1900*/  BSYNC.RECONVERGENT B0 ;  /* 0x0000000000007941 */ /* 0x000fea0003800200 */
.L_x_189:
[----:B------:R-:W-:Y:S01]  /*1910*/  ISETP.GE.AND P3, PT, R21, RZ, PT ;  /* 0x000000ff1500720c */ /* 0x000fe20003f66270 */
[----:B------:R-:W-:Y:S01]  /*1920*/  IMAD.IADD R9, R28, 0x1, -R11 ;  /* 0x000000011c097824 */ /* 0x000fe200078e0a0b */
[-C--:B------:R-:W-:Y:S01]  /*1930*/  ISETP.GT.U32.AND P1, PT, R11, R28.reuse, PT ;  /* 0x0000001c0b00720c */ /* 0x080fe20003f24070 */
[----:B------:R-:W-:Y:S01]  /*1940*/  BSSY.RECONVERGENT B0, `(.L_x_191) ;  /* 0x0000014000007945 */ /* 0x000fe20003800200 */
[----:B0----5:R-:W-:Y:S02]  /*1950*/  SHF.L.U32 R16, R23, UR9, RZ ;  /* 0x0000000917107c19 */ /* 0x021fe400080006ff */
[----:B------:R-:W-:Y:S02]  /*1960*/  SEL R9, R9, R28, !P1 ;  /* 0x0000001c09097207 */ /* 0x000fe40004800000 */
[----:B--2---:R-:W-:Y:S01]  /*1970*/  LOP3.LUT R13, R16, R19, RZ, 0xfc, !PT ;  /* 0x00000013100d7212 */ /* 0x004fe200078efcff */
[----:B------:R-:W-:-:S04]  /*1980*/  IMAD.WIDE R16, R6, 0x4, R14 ;  /* 0x0000000406107825 */ /* 0x000fc800078e020e */
[----:B------:R-:W-:Y:S01]  /*1990*/  @!P3 IMAD.MOV R9, RZ, RZ, -R9 ;  /* 0x000000ffff09b224 */ /* 0x000fe200078e0a09 */
[----:B------:R0:W-:Y:S04]  /*19a0*/  STG.E desc[UR6][R16.64], R13 ;  /* 0x0000000d10007986 */ /* 0x0001e8000c101906 */
[----:B------:R-:W-:-:S04]  /*19b0*/  SEL R9, R12, R9, !P0 ;  /* 0x000000090c097207 */ /* 0x000fc80004000000 */
[----:B------:R-:W-:-:S13]  /*19c0*/  ISETP.NE.AND P1, PT, R9, RZ, PT ;  /* 0x000000ff0900720c */ /* 0x000fda0003f25270 */
[----:B0-----:R-:W-:Y:S05]  /*19d0*/  @P1 BRA `(.L_x_192) ;  /* 0x0000000000281947 */ /* 0x001fea0003800000 */
        /* <DEDUP_REMOVED lines=8> */
[----:B------:R-:W-:-:S06]  /*1a60*/  IMAD.WIDE R12, R6, 0x4, R14 ;  /* 0x00000004060c7825 */ /* 0x000fcc00078e020e */
[----:B------:R0:W5:Y:S02]  /*1a70*/  LDG.E R13, desc[UR6][R12.64] ;  /* 0x000000060c0d7981 */ /* 0x000164000c1e1900 */
.L_x_192:
[----:B------:R-:W-:Y:S05]  /*1a80*/  BSYNC.RECONVERGENT B0 ;  /* 0x0000000000007941 */ /* 0x000fea0003800200 */
.L_x_191:
[----:B------:R-:W1:Y:S01]  /*1a90*/  LDS R18, [R18+0x1c] ;  /* 0x00001c0012127984 */ /* 0x000e620000000800 */
[----:B-----5:R-:W-:Y:S01]  /*1aa0*/  SHF.L.U32 R9, R13, UR9, RZ ;  /* 0x000000090d097c19 */ /* 0x020fe200080006ff */
[----:B0-----:R-:W-:-:S04]  /*1ab0*/  IMAD.WIDE R12, R6, 0x4, R14 ;  /* 0x00000004060c7825 */ /* 0x001fc800078e020e */
[----:B------:R-:W-:-:S05]  /*1ac0*/  VIADD R10, R10, 0x8 ;  /* 0x000000080a0a7836 */ /* 0x000fca0000000000 */
[----:B------:R-:W-:Y:S02]  /*1ad0*/  ISETP.NE.AND P0, PT, R10, R5, PT ;  /* 0x000000050a00720c */ /* 0x000fe40003f05270 */
[----:B-1----:R-:W-:-:S05]  /*1ae0*/  LOP3.LUT R9, R9, R18, RZ, 0xfc, !PT ;  /* 0x0000001209097212 */ /* 0x002fca00078efcff */
[----:B------:R0:W-:Y:S06]  /*1af0*/  STG.E desc[UR6][R12.64], R9 ;  /* 0x000000090c007986 */ /* 0x0001ec000c101906 */
[----:B------:R-:W-:Y:S05]  /*1b00*/  @P0 BRA `(.L_x_193) ;  /* 0xffffffec00a00947 */ /* 0x000fea000383ffff */
.L_x_176:
[----:B------:R-:W-:-:S13]  /*1b10*/  ISETP.NE.AND P0, PT, R4, RZ, PT ;  /* 0x000000ff0400720c */ /* 0x000fda0003f05270 */
[----:B------:R-:W-:Y:S05]  /*1b20*/  @!P0 EXIT ;  /* 0x000000000000894d */ /* 0x000fea0003800000 */
[----:B------:R-:W2:Y:S01]  /*1b30*/  LDC R7, c[0x0][0x394] ;  /* 0x0000e500ff077b82 */ /* 0x000ea20000000800 */
[----:B------:R-:W-:Y:S02]  /*1b40*/  ISETP.GE.U32.AND P0, PT, R4, 0x4, PT ;  /* 0x000000040400780c */ /* 0x000fe40003f06070 */
[----:B--2---:R-:W-:-:S11]  /*1b50*/  LOP3.LUT R21, R7, 0x3, RZ, 0xc0, !PT ;  /* 0x0000000307157812 */ /* 0x004fd600078ec0ff */
[----:B------:R-:W-:Y:S05]  /*1b60*/  @!P0 BRA `(.L_x_194) ;  /* 0x0000000800548947 */ /* 0x000fea0003800000 */
[-C--:B01----:R-:W-:Y:S01]  /*1b70*/  IABS R12, R3.reuse ;  /* 0x00000003000c7213 */ /* 0x083fe20000000000 */
[----:B------:R-:W-:Y:S01]  /*1b80*/  BSSY.RECONVERGENT B0, `(.L_x_195) ;  /* 0x0000025000007945 */ /* 0x000fe20003800200 */
[----:B------:R-:W-:Y:S02]  /*1b90*/  IABS R10, R3 ;  /* 0x00000003000a7213 */ /* 0x000fe40000000000 */
[----:B------:R-:W0:Y:S01]  /*1ba0*/  I2F.RP R4, R12 ;  /* 0x0000000c00047306 */ /* 0x000e220000209400 */
[----:B------:R-:W-:Y:S02]  /*1bb0*/  ISETP.GE.AND P2, PT, R5, RZ, PT ;  /* 0x000000ff0500720c */ /* 0x000fe40003f46270 */
[----:B------:R-:W-:Y:S01]  /*1bc0*/  IMAD.MOV R17, RZ, RZ, -R10 ;  /* 0x000000ffff117224 */ /* 0x000fe200078e0a0a */
[----:B------:R-:W-:-:S04]  /*1bd0*/  ISETP.NE.AND P3, PT, R3, RZ, PT ;  /* 0x000000ff0300720c */ /* 0x000fc80003f65270 */
[----:B0-----:R-:W0:Y:S02]  /*1be0*/  MUFU.RCP R4, R4 ;  /* 0x0000000400047308 */ /* 0x001e240000001000 */
[----:B0-----:R-:W-:Y:S01]  /*1bf0*/  VIADD R8, R4, 0xffffffe ;  /* 0x0ffffffe04087836 */ /* 0x001fe20000000000 */
[----:B------:R-:W-:-:S05]  /*1c00*/  IABS R4, R5 ;  /* 0x0000000500047213 */ /* 0x000fca0000000000 */
[----:B------:R0:W1:Y:S02]  /*1c10*/  F2I.FTZ.U32.TRUNC.NTZ R9, R8 ;  /* 0x0000000800097305 */ /* 0x000064000021f000 */
[----:B0-----:R-:W-:Y:S02]  /*1c20*/  IMAD.MOV.U32 R8, RZ, RZ, RZ ;  /* 0x000000ffff087224 */ /* 0x001fe400078e00ff */
[----:B-1----:R-:W-:-:S04]  /*1c30*/  IMAD.MOV R15, RZ, RZ, -R9 ;  /* 0x000000ffff0f7224 */ /* 0x002fc800078e0a09 */
[----:B------:R-:W-:-:S04]  /*1c40*/  IMAD R15, R15, R12, RZ ;  /* 0x0000000c0f0f7224 */ /* 0x000fc800078e02ff */
[----:B------:R-:W-:Y:S02]  /*1c50*/  IMAD.HI.U32 R15, R9, R15, R8 ;  /* 0x0000000f090f7227 */ /* 0x000fe400078e0008 */
[----:B------:R-:W0:Y:S04]  /*1c60*/  LDC.64 R8, c[0x0][0x380] ;  /* 0x0000e000ff087b82 */ /* 0x000e280000000a00 */
[----:B------:R-:W-:-:S04]  /*1c70*/  IMAD.HI.U32 R10, R15, R4, RZ ;  /* 0x000000040f0a7227 */ /* 0x000fc800078e00ff */
[----:B------:R-:W-:-:S04]  /*1c80*/  IMAD R11, R10, R17, R4 ;  /* 0x000000110a0b7224 */ /* 0x000fc800078e0204 */
[----:B------:R-:W-:Y:S01]  /*1c90*/  IMAD.IADD R4, R11, 0x1, -R12 ;  /* 0x000000010b047824 */ /* 0x000fe200078e0a0c */
[----:B------:R-:W-:-:S04]  /*1ca0*/  ISETP.GT.U32.AND P1, PT, R12, R11, PT ;  /* 0x0000000b0c00720c */ /* 0x000fc80003f24070 */
[----:B------:R-:W-:Y:S02]  /*1cb0*/  SEL R13, R4, R11, !P1 ;  /* 0x0000000b040d7207 */ /* 0x000fe40004800000 */
[----:B------:R-:W-:Y:S02]  /*1cc0*/  LOP3.LUT R4, RZ, R3, RZ, 0x33, !PT ;  /* 0x00000003ff047212 */ /* 0x000fe400078e33ff */
[----:B------:R-:W-:-:S13]  /*1cd0*/  ISETP.GT.U32.AND P0, PT, R12, R13, PT ;  /* 0x0000000d0c00720c */ /* 0x000fda0003f04070 */
[----:B------:R-:W-:-:S04]  /*1ce0*/  @!P0 IMAD.IADD R13, R13, 0x1, -R12 ;  /* 0x000000010d0d8824 */ /* 0x000fc800078e0a0c */
[----:B------:R-:W-:-:S05]  /*1cf0*/  @!P2 IMAD.MOV R13, RZ, RZ, -R13 ;  /* 0x000000ffff0da224 */ /* 0x000fca00078e0a0d */
[----:B------:R-:W-:-:S04]  /*1d00*/  SEL R13, R4, R13, !P3 ;  /* 0x0000000d040d7207 */ /* 0x000fc80005800000 */
[----:B------:R-:W-:-:S13]  /*1d10*/  ISETP.NE.AND P0, PT, R13, RZ, PT ;  /* 0x000000ff0d00720c */ /* 0x000fda0003f05270 */
[----:B0-----:R-:W-:Y:S05]  /*1d20*/  @P0 BRA `(.L_x_196) ;  /* 0x0000000000280947 */ /* 0x001fea0003800000 */
[----:B------:R-:W-:Y:S01]  /*1d30*/  @!P1 IMAD.IADD R11, R11, 0x1, -R12 ;  /* 0x000000010b0b9824 */ /* 0x000fe200078e0a0c */
[----:B------:R-:W-:Y:S01]  /*1d40*/  LOP3.LUT R6, R5, R3, RZ, 0x3c, !PT ;  /* 0x0000000305067212 */ /* 0x000fe200078e3cff */
[----:B------:R-:W-:Y:S01]  /*1d50*/  @!P1 VIADD R10, R10, 0x1 ;  /* 0x000000010a0a9836 */ /* 0x000fe20000000000 */
[----:B------:R-:W0:Y:S02]  /*1d60*/  LDCU UR4, c[0x0][0x39c] ;  /* 0x00007380ff0477ac */ /* 0x000e240008000800 */
[----:B------:R-:W-:Y:S02]  /*1d70*/  ISETP.GE.U32.AND P0, PT, R11, R12, PT ;  /* 0x0000000c0b00720c */ /* 0x000fe40003f06070 */
[----:B------:R-:W-:-:S11]  /*1d80*/  ISETP.GE.AND P2, PT, R6, RZ, PT ;  /* 0x000000ff0600720c */ /* 0x000fd60003f46270 */
[----:B------:R-:W-:-:S04]  /*1d90*/  @P0 VIADD R10, R10, 0x1 ;  /* 0x000000010a0a0836 */ /* 0x000fc80000000000 */
[----:B------:R-:W-:-:S05]  /*1da0*/  @!P2 IMAD.MOV R10, RZ, RZ, -R10 ;  /* 0x000000ffff0aa224 */ /* 0x000fca00078e0a0a */
[----:B------:R-:W-:-:S05]  /*1db0*/  SEL R11, R4, R10, !P3 ;  /* 0x0000000a040b7207 */ /* 0x000fca0005800000 */
[----:B0-----:R-:W-:-:S07]  /*1dc0*/  IMAD R6, R2, UR4, R11 ;  /* 0x0000000402067c24 */ /* 0x001fce000f8e020b */
.L_x_196:
[----:B------:R-:W-:Y:S05]  /*1dd0*/  BSYNC.RECONVERGENT B0 ;  /* 0x0000000000007941 */ /* 0x000fea0003800200 */
.L_x_195:
[----:B------:R-:W-:-:S05]  /*1de0*/  IMAD.WIDE R10, R6, 0x4, R8 ;  /* 0x00000004060a7825 */ /* 0x000fca00078e0208 */
[----:B------:R-:W2:Y:S01]  /*1df0*/  LDG.E R25, desc[UR6][R10.64] ;  /* 0x000000060a197981 */ /* 0x000ea2000c1e1900 */
[----:B------:R-:W0:Y:S01]  /*1e00*/  S2UR UR5, SR_CgaCtaId ;  /* 0x00000000000579c3 */ /* 0x000e220000008800 */
[----:B------:R-:W-:Y:S01]  /*1e10*/  UMOV UR4, 0x400 ;  /* 0x0000040000047882 */ /* 0x000fe20000000000 */
[C---:B------:R-:W-:Y:S01]  /*1e20*/  IMAD.IADD R27, R5.reuse, 0x1, R0 ;  /* 0x00000001051b7824 */ /* 0x040fe200078e0200 */
[----:B------:R-:W-:Y:S01]  /*1e30*/  BSSY.RECONVERGENT B0, `(.L_x_197) ;  /* 0x0000036000007945 */ /* 0x000fe20003800200 */
[C---:B------:R-:W-:Y:S02]  /*1e40*/  VIADD R26, R5.reuse, 0x1 ;  /* 0x00000001051a7836 */ /* 0x040fe40000000000 */
[----:B------:R-:W-:-:S03]  /*1e50*/  VIADD R16, R5, 0x2 ;  /* 0x0000000205107836 */ /* 0x000fc60000000000 */
[----:B------:R-:W-:Y:S02]  /*1e60*/  IABS R18, R26 ;  /* 0x0000001a00127213 */ /* 0x000fe40000000000 */
[----:B------:R-:W-:Y:S02]  /*1e70*/  IABS R20, R16 ;  /* 0x0000001000147213 */ /* 0x000fe40000000000 */
[----:B------:R-:W-:Y:S01]  /*1e80*/  ISETP.GE.AND P1, PT, R26, RZ, PT ;  /* 0x000000ff1a00720c */ /* 0x000fe20003f26270 */
[----:B------:R-:W-:-:S04]  /*1e90*/  IMAD.HI.U32 R24, R15, R18, RZ ;  /* 0x000000120f187227 */ /* 0x000fc800078e00ff */
[----:B------:R-:W-:Y:S02]  /*1ea0*/  IMAD R23, R24, R17, R18 ;  /* 0x0000001118177224 */ /* 0x000fe400078e0212 */
[----:B------:R-:W-:-:S03]  /*1eb0*/  IMAD.HI.U32 R18, R15, R20, RZ ;  /* 0x000000140f127227 */ /* 0x000fc600078e00ff */
[----:B------:R-:W-:Y:S01]  /*1ec0*/  ISETP.GT.U32.AND P4, PT, R12, R23, PT ;  /* 0x000000170c00720c */ /* 0x000fe20003f84070 */
[----:B0-----:R-:W-:Y:S01]  /*1ed0*/  ULEA UR4, UR5, UR4, 0x18 ;  /* 0x0000000405047291 */ /* 0x001fe2000f8ec0ff */
[----:B------:R-:W-:-:S05]  /*1ee0*/  IMAD R19, R18, R17, R20 ;  /* 0x0000001112137224 */ /* 0x000fca00078e0214 */
[----:B------:R-:W-:Y:S02]  /*1ef0*/  LEA R27, R27, UR4, 0x2 ;  /* 0x000000041b1b7c11 */ /* 0x000fe4000f8e10ff */
[----:B------:R-:W-:-:S03]  /*1f00*/  ISETP.GT.U32.AND P5, PT, R12, R19, PT ;  /* 0x000000130c00720c */ /* 0x000fc60003fa4070 */
[----:B------:R-:W0:Y:S01]  /*1f10*/  LDS R14, [R27] ;  /* 0x000000001b0e7984 */ /* 0x000e220000000800 */
[----:B------:R-:W2:Y:S01]  /*1f20*/  LDCU UR4, c[0x0][0x3a0] ;  /* 0x00007400ff0477ac */ /* 0x000ea20008000800 */
[----:B------:R-:W-:Y:S02]  /*1f30*/  @!P4 IADD3 R23, PT, PT, R23, -R12, RZ ;  /* 0x8000000c1717c210 */ /* 0x000fe40007ffe0ff */
[----:B------:R-:W1:Y:S02]  /*1f40*/  LDS R22, [R27+0x4] ;  /* 0x000004001b167984 */ /* 0x000e640000000800 */
[----:B------:R-:W-:Y:S01]  /*1f50*/  ISETP.GT.U32.AND P0, PT, R12, R23, PT ;  /* 0x000000170c00720c */ /* 0x000fe20003f04070 */
[--C-:B------:R-:W-:Y:S01]  /*1f60*/  IMAD.IADD R28, R23, 0x1, -R12.reuse ;  /* 0x00000001171c7824 */ /* 0x100fe200078e0a0c */
[----:B------:R-:W3:Y:S02]  /*1f70*/  LDS R20, [R27+0x8] ;  /* 0x000008001b147984 */ /* 0x000ee40000000800 */
[----:B------:R-:W-:-:S02]  /*1f80*/  @!P5 IMAD.IADD R19, R19, 0x1, -R12 ;  /* 0x000000011313d824 */ /* 0x000fc400078e0a0c */
[----:B------:R-:W4:Y:S01]  /*1f90*/  LDS R13, [R27+0xc] ;  /* 0x00000c001b0d7984 */ /* 0x000f220000000800 */
[----:B--2---:R-:W-:-:S04]  /*1fa0*/  SHF.L.U32 R25, R25, UR4, RZ ;  /* 0x0000000419197c19 */ /* 0x004fc800080006ff */
[----:B0-----:R-:W-:Y:S01]  /*1fb0*/  LOP3.LUT R25, R25, R14, RZ, 0xfc, !PT ;  /* 0x0000000e19197212 */ /* 0x001fe200078efcff */
[----:B------:R-:W-:-:S04]  /*1fc0*/  VIADD R14, R5, 0x3 ;  /* 0x00000003050e7836 */ /* 0x000fc80000000000 */
[----:B------:R0:W-:Y:S01]  /*1fd0*/  STG.E desc[UR6][R10.64], R25 ;  /* 0x000000190a007986 */ /* 0x0001e2000c101906 */
[----:B------:R-:W-:Y:S02]  /*1fe0*/  IABS R29, R14 ;  /* 0x0000000e001d7213 */ /* 0x000fe40000000000 */
[----:B0-----:R-:W-:-:S03]  /*1ff0*/  SEL R11, R28, R23, !P0 ;  /* 0x000000171c0b7207 */ /* 0x001fc60004000000 */
[----:B------:R-:W-:Y:S01]  /*2000*/  IMAD.MOV.U32 R10, RZ, RZ, R29 ;  /* 0x000000ffff0a7224 */ /* 0x000fe200078e001d */
[----:B------:R-:W-:Y:S01]  /*2010*/  ISETP.GT.U32.AND P0, PT, R12, R19, PT ;  /* 0x000000130c00720c */ /* 0x000fe20003f04070 */
[----:B------:R-:W-:Y:S01]  /*2020*/  @!P1 IMAD.MOV R11, RZ, RZ, -R11 ;  /* 0x000000ffff0b9224 */ /* 0x000fe200078e0a0b */
[----:B------:R-:W-:Y:S01]  /*2030*/  ISETP.GE.AND P1, PT, R16, RZ, PT ;  /* 0x000000ff1000720c */ /* 0x000fe20003f26270 */
[----:B------:R-:W-:-:S03]  /*2040*/  IMAD.HI.U32 R15, R15, R10, RZ ;  /* 0x0000000a0f0f7227 */ /* 0x000fc600078e00ff */
[----:B------:R-:W-:Y:S01]  /*2050*/  SEL R11, R4, R11, !P3 ;  /* 0x0000000b040b7207 */ /* 0x000fe20005800000 */
[----:B------:R-:W-:Y:S02]  /*2060*/  IMAD R17, R15, R17, R10 ;  /* 0x000000110f117224 */ /* 0x000fe400078e020a */
[----:B------:R-:W-:Y:S01]  /*2070*/  IMAD.IADD R10, R19, 0x1, -R12 ;  /* 0x00000001130a7824 */ /* 0x000fe200078e0a0c */
[----:B------:R-:W-:Y:S02]  /*2080*/  ISETP.NE.AND P6, PT, R11, RZ, PT ;  /* 0x000000ff0b00720c */ /* 0x000fe40003fc5270 */
[----:B------:R-:W-:Y:S02]  /*2090*/  ISETP.GT.U32.AND P2, PT, R12, R17, PT ;  /* 0x000000110c00720c */ /* 0x000fe40003f44070 */
[----:B------:R-:W-:Y:S02]  /*20a0*/  SEL R27, R10, R19, !P0 ;  /* 0x000000130a1b7207 */ /* 0x000fe40004000000 */
[----:B------:R-:W-:-:S09]  /*20b0*/  ISETP.GE.AND P0, PT, R14, RZ, PT ;  /* 0x000000ff0e00720c */ /* 0x000fd20003f06270 */
[----:B------:R-:W-:Y:S01]  /*20c0*/  @!P2 IMAD.IADD R17, R17, 0x1, -R12 ;  /* 0x000000011111a824 */ /* 0x000fe200078e0a0c */
[----:B-1-34-:R-:W-:Y:S06]  /*20d0*/  @P6 BRA `(.L_x_198) ;  /* 0x00000000002c6947 */ /* 0x01afec0003800000 */
[----:B------:R-:W-:Y:S01]  /*20e0*/  ISETP.GE.U32.AND P6, PT, R23, R12, PT ;  /* 0x0000000c1700720c */ /* 0x000fe20003fc6070 */
[----:B------:R-:W-:Y:S01]  /*20f0*/  @!P4 VIADD R24, R24, 0x1 ;  /* 0x000000011818c836 */ /* 0x000fe20000000000 */
[----:B------:R-:W-:Y:S01]  /*2100*/  LOP3.LUT R26, R26, R3, RZ, 0x3c, !PT ;  /* 0x000000031a1a7212 */ /* 0x000fe200078e3cff */
[----:B------:R-:W0:Y:S03]  /*2110*/  LDCU UR5, c[0x0][0x39c] ;  /* 0x00007380ff0577ac */ /* 0x000e260008000800 */
[----:B------:R-:W-:-:S07]  /*2120*/  ISETP.GE.AND P4, PT, R26, RZ, PT ;  /* 0x000000ff1a00720c */ /* 0x000fce0003f86270 */
[----:B------:R-:W-:-:S06]  /*2130*/  @P6 VIADD R24, R24, 0x1 ;  /* 0x0000000118186836 */ /* 0x000fcc0000000000 */
[----:B------:R-:W-:-:S05]  /*2140*/  @!P4 IMAD.MOV R24, RZ, RZ, -R24 ;  /* 0x000000ffff18c224 */ /* 0x000fca00078e0a18 */
[----:B------:R-:W-:-:S05]  /*2150*/  SEL R11, R4, R24, !P3 ;  /* 0x00000018040b7207 */ /* 0x000fca0005800000 */
[----:B0-----:R-:W-:-:S04]  /*2160*/  IMAD R6, R2, UR5, R11 ;  /* 0x0000000502067c24 */ /* 0x001fc8000f8e020b */
[----:B------:R-:W-:-:S05]  /*2170*/  IMAD.WIDE R10, R6, 0x4, R8 ;  /* 0x00000004060a7825 */ /* 0x000fca00078e0208 */
[----:B------:R0:W5:Y:S02]  /*2180*/  LDG.E R25, desc[UR6][R10.64] ;  /* 0x000000060a197981 */ /* 0x000164000c1e1900 */
.L_x_198:
[----:B------:R-:W-:Y:S05]  /*2190*/  BSYNC.RECONVERGENT B0 ;  /* 0x0000000000007941 */ /* 0x000fea0003800200 */
.L_x_197:
[----:B------:R-:W-:Y:S01]  /*21a0*/  @!P1 IMAD.MOV R27, RZ, RZ, -R27 ;  /* 0x000000ffff1b9224 */ /* 0x000fe200078e0a1b */
[----:B------:R-:W-:Y:S01]  /*21b0*/  ISETP.GT.U32.AND P1, PT, R12, R17, PT ;  /* 0x000000110c00720c */ /* 0x000fe20003f24070 */
[----:B0-----:R-:W-:Y:S01]  /*21c0*/  IMAD.IADD R10, R17, 0x1, -R12 ;  /* 0x00000001110a7824 */ /* 0x001fe200078e0a0c */
[----:B-----5:R-:W-:Y:S01]  /*21d0*/  SHF.L.U32 R25, R25, UR4, RZ ;  /* 0x0000000419197c19 */ /* 0x020fe200080006ff */
[----:B------:R-:W-:Y:S01]  /*21e0*/  BSSY.RECONVERGENT B0, `(.L_x_199) ;  /* 0x0000015000007945 */ /* 0x000fe20003800200 */
[----:B------:R-:W-:Y:S02]  /*21f0*/  SEL R27, R4, R27, !P3 ;  /* 0x0000001b041b7207 */ /* 0x000fe40005800000 */
[----:B------:R-:W-:Y:S01]  /*2200*/  SEL R23, R10, R17, !P1 ;  /* 0x000000110a177207 */ /* 0x000fe20004800000 */
[----:B------:R-:W-:Y:S01]  /*2210*/  IMAD.WIDE R10, R6, 0x4, R8 ;  /* 0x00000004060a7825 */ /* 0x000fe200078e0208 */
[----:B------:R-:W-:Y:S02]  /*2220*/  LOP3.LUT R25, R25, R22, RZ, 0xfc, !PT ;  /* 0x0000001619197212 */ /* 0x000fe400078efcff */
[----:B------:R-:W-:Y:S01]  /*2230*/  ISETP.NE.AND P1, PT, R27, RZ, PT ;  /* 0x000000ff1b00720c */ /* 0x000fe20003f25270 */
[----:B------:R-:W-:-:S02]  /*2240*/  @!P0 IMAD.MOV R23, RZ, RZ, -R23 ;  /* 0x000000ffff178224 */ /* 0x000fc400078e0a17 */
[----:B------:R0:W-:Y:S03]  /*2250*/  STG.E desc[UR6][R10.64], R25 ;  /* 0x000000190a007986 */ /* 0x0001e6000c101906 */
[----:B------:R-:W-:-:S07]  /*2260*/  SEL R23, R4, R23, !P3 ;  /* 0x0000001704177207 */ /* 0x000fce0005800000 */
[----:B------:R-:W-:Y:S05]  /*2270*/  @P1 BRA `(.L_x_200) ;  /* 0x00000000002c1947 */ /* 0x000fea0003800000 */
[----:B------:R-:W-:Y:S01]  /*2280*/  ISETP.GE.U32.AND P0, PT, R19, R12, PT ;  /* 0x0000000c1300720c */ /* 0x000fe20003f06070 */
[----:B------:R-:W-:Y:S01]  /*2290*/  @!P5 VIADD R18, R18, 0x1 ;  /* 0x000000011212d836 */ /* 0x000fe20000000000 */
[----:B------:R-:W-:Y:S01]  /*22a0*/  LOP3.LUT R16, R16, R3, RZ, 0x3c, !PT ;  /* 0x0000000310107212 */ /* 0x000fe200078e3cff */
[----:B------:R-:W1:Y:S03]  /*22b0*/  LDCU UR5, c[0x0][0x39c] ;  /* 0x00007380ff0577ac */ /* 0x000e660008000800 */
[----:B------:R-:W-:-:S07]  /*22c0*/  ISETP.GE.AND P1, PT, R16, RZ, PT ;  /* 0x000000ff1000720c */ /* 0x000fce0003f26270 */
[----:B------:R-:W-:-:S06]  /*22d0*/  @P0 VIADD R18, R18, 0x1 ;  /* 0x0000000112120836 */ /* 0x000fcc0000000000 */
[----:B------:R-:W-:-:S05]  /*22e0*/  @!P1 IMAD.MOV R18, RZ, RZ, -R18 ;  /* 0x000000ffff129224 */ /* 0x000fca00078e0a12 */
[----:B0-----:R-:W-:-:S05]  /*22f0*/  SEL R11, R4, R18, !P3 ;  /* 0x00000012040b7207 */ /* 0x001fca0005800000 */
[----:B-1----:R-:W-:-:S04]  /*2300*/  IMAD R6, R2, UR5, R11 ;  /* 0x0000000502067c24 */ /* 0x002fc8000f8e020b */
[----:B------:R-:W-:-:S05]  /*2310*/  IMAD.WIDE R10, R6, 0x4, R8 ;  /* 0x00000004060a7825 */ /* 0x000fca00078e0208 */
[----:B------:R1:W5:Y:S02]  /*2320*/  LDG.E R25, desc[UR6][R10.64] ;  /* 0x000000060a197981 */ /* 0x000364000c1e1900 */
.L_x_200:
[----:B------:R-:W-:Y:S05]  /*2330*/  BSYNC.RECONVERGENT B0 ;  /* 0x0000000000007941 */ /* 0x000fea0003800200 */
.L_x_199:
[----:B0----5:R-:W-:Y:S01]  /*2340*/  SHF.L.U32 R25, R25, UR4, RZ ;  /* 0x0000000419197c19 */ /* 0x021fe200080006ff */
[----:B-1----:R-:W-:Y:S01]  /*2350*/  IMAD.WIDE R10, R6, 0x4, R8 ;  /* 0x00000004060a7825 */ /* 0x002fe200078e0208 */
[----:B------:R-:W-:Y:S01]  /*2360*/  ISETP.NE.AND P0, PT, R23, RZ, PT ;  /* 0x000000ff1700720c */ /* 0x000fe20003f05270 */
[----:B------:R-:W-:Y:S01]  /*2370*/  BSSY.RECONVERGENT B0, `(.L_x_201) ;  /* 0x000000f000007945 */ /* 0x000fe20003800200 */
[----:B------:R-:W-:-:S05]  /*2380*/  LOP3.LUT R25, R25, R20, RZ, 0xfc, !PT ;  /* 0x0000001419197212 */ /* 0x000fca00078efcff */
[----:B------:R0:W-:Y:S06]  /*2390*/  STG.E desc[UR6][R10.64], R25 ;  /* 0x000000190a007986 */ /* 0x0001ec000c101906 */
        /* <DEDUP_REMOVED lines=8> */
[----:B------:R-:W-:-:S05]  /*2420*/  SEL R15, R4, R15, !P3 ;  /* 0x0000000f040f7207 */ /* 0x000fca0005800000 */
[----:B-1----:R-:W-:-:S04]  /*2430*/  IMAD R6, R2, UR5, R15 ;  /* 0x0000000502067c24 */ /* 0x002fc8000f8e020f */
[----:B0-----:R-:W-:-:S05]  /*2440*/  IMAD.WIDE R10, R6, 0x4, R8 ;  /* 0x00000004060a7825 */ /* 0x001fca00078e0208 */
[----:B------:R1:W5:Y:S02]  /*2450*/  LDG.E R25, desc[UR6][R10.64] ;  /* 0x000000060a197981 */ /* 0x000364000c1e1900 */
.L_x_202:
[----:B------:R-:W-:Y:S05]  /*2460*/  BSYNC.RECONVERGENT B0 ;  /* 0x0000000000007941 */ /* 0x000fea0003800200 */
.L_x_201:
[----:B-----5:R-:W-:Y:S01]  /*2470*/  SHF.L.U32 R4, R25, UR4, RZ ;  /* 0x0000000419047c19 */ /* 0x020fe200080006ff */
[----:B------:R-:W-:-:S03]  /*2480*/  IMAD.WIDE R8, R6, 0x4, R8 ;  /* 0x0000000406087825 */ /* 0x000fc600078e0208 */
[----:B------:R-:W-:Y:S01]  /*2490*/  LOP3.LUT R13, R4, R13, RZ, 0xfc, !PT ;  /* 0x0000000d040d7212 */ /* 0x000fe200078efcff */
[----:B------:R-:W-:-:S04]  /*24a0*/  VIADD R5, R5, 0x4 ;  /* 0x0000000405057836 */ /* 0x000fc80000000000 */
[----:B------:R2:W-:Y:S03]  /*24b0*/  STG.E desc[UR6][R8.64], R13 ;  /* 0x0000000d08007986 */ /* 0x0005e6000c101906 */
.L_x_194:
[----:B------:R-:W-:-:S13]  /*24c0*/  ISETP.NE.AND P0, PT, R21, RZ, PT ;  /* 0x000000ff1500720c */ /* 0x000fda0003f05270 */
[----:B------:R-:W-:Y:S05]  /*24d0*/  @!P0 EXIT ;  /* 0x000000000000894d */ /* 0x000fea0003800000 */
[----:B------:R-:W-:-:S13]  /*24e0*/  ISETP.NE.AND P0, PT, R21, 0x1, PT ;  /* 0x000000011500780c */ /* 0x000fda0003f05270 */
[----:B------:R-:W-:Y:S05]  /*24f0*/  @!P0 BRA `(.L_x_203) ;  /* 0x0000000400548947 */ /* 0x000fea0003800000 */
[----:B-1----:R-:W-:Y:S01]  /*2500*/  IABS R4, R3 ;  /* 0x0000000300047213 */ /* 0x002fe20000000000 */
[----:B------:R-:W-:Y:S01]  /*2510*/  BSSY.RECONVERGENT B0, `(.L_x_204) ;  /* 0x0000026000007945 */ /* 0x000fe20003800200 */
[----:B0-----:R-:W-:Y:S02]  /*2520*/  IABS R11, R5 ;  /* 0x00000005000b7213 */ /* 0x001fe40000000000 */
[----:B------:R-:W0:Y:S01]  /*2530*/  I2F.RP R10, R4 ;  /* 0x00000004000a7306 */ /* 0x000e220000209400 */
[----:B------:R-:W-:Y:S02]  /*2540*/  IABS R12, R3 ;  /* 0x00000003000c7213 */ /* 0x000fe40000000000 */
[----:B------:R-:W-:-:S03]  /*2550*/  ISETP.GE.AND P1, PT, R5, RZ, PT ;  /* 0x000000ff0500720c */ /* 0x000fc60003f26270 */
[----:B------:R-:W-:Y:S01]  /*2560*/  IMAD.MOV R14, RZ, RZ, -R12 ;  /* 0x000000ffff0e7224 */ /* 0x000fe200078e0a0c */
[----:B------:R-:W-:Y:S01]  /*2570*/  LOP3.LUT R12, RZ, R3, RZ, 0x33, !PT ;  /* 0x00000003ff0c7212 */ /* 0x000fe200078e33ff */
[----:B0-----:R-:W2:Y:S02]  /*2580*/  MUFU.RCP R10, R10 ;  /* 0x0000000a000a7308 */ /* 0x001ea40000001000 */
[----:B--2---:R-:W-:-:S06]  /*2590*/  VIADD R8, R10, 0xffffffe ;  /* 0x0ffffffe0a087836 */ /* 0x004fcc0000000000 */
[----:B------:R0:W1:Y:S02]  /*25a0*/  F2I.FTZ.U32.TRUNC.NTZ R9, R8 ;  /* 0x0000000800097305 */ /* 0x000064000021f000 */
[----:B0-----:R-:W-:Y:S01]  /*25b0*/  MOV R8, RZ ;  /* 0x000000ff00087202 */ /* 0x001fe20000000f00 */
[----:B-1----:R-:W-:-:S04]  /*25c0*/  IMAD.MOV R13, RZ, RZ, -R9 ;  /* 0x000000ffff0d7224 */ /* 0x002fc800078e0a09 */
[----:B------:R-:W-:-:S04]  /*25d0*/  IMAD R13, R13, R4, RZ ;  /* 0x000000040d0d7224 */ /* 0x000fc800078e02ff */
[----:B------:R-:W-:-:S04]  /*25e0*/  IMAD.HI.U32 R13, R9, R13, R8 ;  /* 0x0000000d090d7227 */ /* 0x000fc800078e0008 */
[----:B------:R-:W-:-:S04]  /*25f0*/  IMAD.MOV.U32 R9, RZ, RZ, R11 ;  /* 0x000000ffff097224 */ /* 0x000fc800078e000b */
[----:B------:R-:W-:-:S04]  /*2600*/  IMAD.HI.U32 R10, R13, R9, RZ ;  /* 0x000000090d0a7227 */ /* 0x000fc800078e00ff */
[----:B------:R-:W-:-:S05]  /*2610*/  IMAD R15, R10, R14, R9 ;  /* 0x0000000e0a0f7224 */ /* 0x000fca00078e0209 */
[----:B------:R-:W-:-:S13]  /*2620*/  ISETP.GT.U32.AND P2, PT, R4, R15, PT ;  /* 0x0000000f0400720c */ /* 0x000fda0003f44070 */
[----:B------:R-:W-:-:S04]  /*2630*/  @!P2 IMAD.IADD R15, R15, 0x1, -R4 ;  /* 0x000000010f0fa824 */ /* 0x000fc800078e0a04 */
[----:B------:R-:W-:Y:S01]  /*2640*/  IMAD.IADD R8, R15, 0x1, -R4 ;  /* 0x000000010f087824 */ /* 0x000fe200078e0a04 */
[----:B------:R-:W-:-:S04]  /*2650*/  ISETP.GT.U32.AND P0, PT, R4, R15, PT ;  /* 0x0000000f0400720c */ /* 0x000fc80003f04070 */
[----:B------:R-:W-:Y:S02]  /*2660*/  SEL R11, R8, R15, !P0 ;  /* 0x0000000f080b7207 */ /* 0x000fe40004000000 */
[----:B------:R-:W-:Y:S01]  /*2670*/  ISETP.NE.AND P0, PT, R3, RZ, PT ;  /* 0x000000ff0300720c */ /* 0x000fe20003f05270 */
[----:B------:R-:W0:Y:S02]  /*2680*/  LDC.64 R8, c[0x0][0x380] ;  /* 0x0000e000ff087b82 */ /* 0x000e240000000a00 */
[----:B------:R-:W-:-:S05]  /*2690*/  @!P1 IMAD.MOV R11, RZ, RZ, -R11 ;  /* 0x000000ffff0b9224 */ /* 0x000fca00078e0a0b */
[----:B------:R-:W-:-:S04]  /*26a0*/  SEL R11, R12, R11, !P0 ;  /* 0x0000000b0c0b7207 */ /* 0x000fc80004000000 */
[----:B------:R-:W-:-:S13]  /*26b0*/  ISETP.NE.AND P1, PT, R11, RZ, PT ;  /* 0x000000ff0b00720c */ /* 0x000fda0003f25270 */
[----:B------:R-:W-:Y:S05]  /*26c0*/  @P1 BRA `(.L_x_205) ;  /* 0x0000000000281947 */ /* 0x000fea0003800000 */
[----:B------:R-:W-:Y:S01]  /*26d0*/  ISETP.GE.U32.AND P1, PT, R15, R4, PT ;  /* 0x000000040f00720c */ /* 0x000fe20003f26070 */
[----:B------:R-:W-:Y:S01]  /*26e0*/  @!P2 VIADD R10, R10, 0x1 ;  /* 0x000000010a0aa836 */ /* 0x000fe20000000000 */
[----:B------:R-:W-:Y:S01]  /*26f0*/  LOP3.LUT R6, R5, R3, RZ, 0x3c, !PT ;  /* 0x0000000305067212 */ /* 0x000fe200078e3cff */
[----:B------:R-:W1:Y:S03]  /*2700*/  LDCU UR4, c[0x0][0x39c] ;  /* 0x00007380ff0477ac */ /* 0x000e660008000800 */
[----:B------:R-:W-:-:S07]  /*2710*/  ISETP.GE.AND P3, PT, R6, RZ, PT ;  /* 0x000000ff0600720c */ /* 0x000fce0003f66270 */
[----:B------:R-:W-:-:S04]  /*2720*/  @P1 VIADD R10, R10, 0x1 ;  /* 0x000000010a0a1836 */ /* 0x000fc80000000000 */
[----:B------:R-:W-:-:S04]  /*2730*/  IMAD.MOV.U32 R11, RZ, RZ, R10 ;  /* 0x000000ffff0b7224 */ /* 0x000fc800078e000a */
[----:B------:R-:W-:-:S05]  /*2740*/  @!P3 IMAD.MOV R11, RZ, RZ, -R11 ;  /* 0x000000ffff0bb224 */ /* 0x000fca00078e0a0b */
[----:B------:R-:W-:-:S05]  /*2750*/  SEL R11, R12, R11, !P0 ;  /* 0x0000000b0c0b7207 */ /* 0x000fca0004000000 */
[----:B-1----:R-:W-:-:S07]  /*2760*/  IMAD R6, R2, UR4, R11 ;  /* 0x0000000402067c24 */ /* 0x002fce000f8e020b */
.L_x_205:
[----:B------:R-:W-:Y:S05]  /*2770*/  BSYNC.RECONVERGENT B0 ;  /* 0x0000000000007941 */ /* 0x000fea0003800200 */
.L_x_204:
[----:B0-----:R-:W-:-:S05]  /*2780*/  IMAD.WIDE R10, R6, 0x4, R8 ;  /* 0x00000004060a7825 */ /* 0x001fca00078e0208 */
[----:B------:R-:W2:Y:S01]  /*2790*/  LDG.E R18, desc[UR6][R10.64] ;  /* 0x000000060a127981 */ /* 0x000ea2000c1e1900 */
[----:B------:R-:W0:Y:S01]  /*27a0*/  S2UR UR5, SR_CgaCtaId ;  /* 0x00000000000579c3 */ /* 0x000e220000008800 */
[----:B------:R-:W-:Y:S01]  /*27b0*/  UMOV UR4, 0x400 ;  /* 0x0000040000047882 */ /* 0x000fe20000000000 */
[C---:B------:R-:W-:Y:S01]  /*27c0*/  IMAD.IADD R15, R5.reuse, 0x1, R0 ;  /* 0x00000001050f7824 */ /* 0x040fe200078e0200 */
[----:B------:R-:W-:Y:S01]  /*27d0*/  BSSY.RECONVERGENT B0, `(.L_x_206) ;  /* 0x0000022000007945 */ /* 0x000fe20003800200 */
[----:B------:R-:W-:-:S05]  /*27e0*/  VIADD R22, R5, 0x1 ;  /* 0x0000000105167836 */ /* 0x000fca0000000000 */
[----:B------:R-:W-:Y:S02]  /*27f0*/  IABS R16, R22 ;  /* 0x0000001600107213 */ /* 0x000fe40000000000 */
[----:B------:R-:W-:-:S03]  /*2800*/  ISETP.GE.AND P3, PT, R22, RZ, PT ;  /* 0x000000ff1600720c */ /* 0x000fc60003f66270 */
[----:B------:R-:W-:-:S04]  /*2810*/  IMAD.HI.U32 R17, R13, R16, RZ ;  /* 0x000000100d117227 */ /* 0x000fc800078e00ff */
[----:B------:R-:W-:-:S05]  /*2820*/  IMAD R19, R17, R14, R16 ;  /* 0x0000000e11137224 */ /* 0x000fca00078e0210 */
[----:B------:R-:W-:Y:S01]  /*2830*/  ISETP.GT.U32.AND P2, PT, R4, R19, PT ;  /* 0x000000130400720c */ /* 0x000fe20003f44070 */
[----:B0-----:R-:W-:-:S06]  /*2840*/  ULEA UR4, UR5, UR4, 0x18 ;  /* 0x0000000405047291 */ /* 0x001fcc000f8ec0ff */
[----:B------:R-:W-:-:S05]  /*2850*/  LEA R20, R15, UR4, 0x2 ;  /* 0x000000040f147c11 */ /* 0x000fca000f8e10ff */
[----:B------:R-:W0:Y:S01]  /*2860*/  LDS R15, [R20] ;  /* 0x00000000140f7984 */ /* 0x000e220000000800 */
[----:B------:R-:W2:Y:S01]  /*2870*/  LDCU UR4, c[0x0][0x3a0] ;  /* 0x00007400ff0477ac */ /* 0x000ea20008000800 */
[--C-:B------:R-:W-:Y:S02]  /*2880*/  @!P2 IMAD.IADD R19, R19, 0x1, -R4.reuse ;  /* 0x000000011313a824 */ /* 0x100fe400078e0a04 */
[----:B------:R1:W3:Y:S02]  /*2890*/  LDS R13, [R20+0x4] ;  /* 0x00000400140d7984 */ /* 0x0002e40000000800 */
[----:B------:R-:W-:Y:S01]  /*28a0*/  IMAD.IADD R14, R19, 0x1, -R4 ;  /* 0x00000001130e7824 */ /* 0x000fe200078e0a04 */
[----:B------:R-:W-:-:S04]  /*28b0*/  ISETP.GT.U32.AND P1, PT, R4, R19, PT ;  /* 0x000000130400720c */ /* 0x000fc80003f24070 */
[----:B------:R-:W-:-:S05]  /*28c0*/  SEL R21, R14, R19, !P1 ;  /* 0x000000130e157207 */ /* 0x000fca0004800000 */
[----:B------:R-:W-:-:S05]  /*28d0*/  @!P3 IMAD.MOV R21, RZ, RZ, -R21 ;  /* 0x000000ffff15b224 */ /* 0x000fca00078e0a15 */
[----:B------:R-:W-:-:S04]  /*28e0*/  SEL R21, R12, R21, !P0 ;  /* 0x000000150c157207 */ /* 0x000fc80004000000 */
[----:B------:R-:W-:Y:S02]  /*28f0*/  ISETP.NE.AND P1, PT, R21, RZ, PT ;  /* 0x000000ff1500720c */ /* 0x000fe40003f25270 */
[----:B--2---:R-:W-:-:S04]  /*2900*/  SHF.L.U32 R14, R18, UR4, RZ ;  /* 0x00000004120e7c19 */ /* 0x004fc800080006ff */
[----:B0-----:R-:W-:-:S05]  /*2910*/  LOP3.LUT R15, R14, R15, RZ, 0xfc, !PT ;  /* 0x0000000f0e0f7212 */ /* 0x001fca00078efcff */
[----:B------:R1:W-:Y:S02]  /*2920*/  STG.E desc[UR6][R10.64], R15 ;  /* 0x0000000f0a007986 */ /* 0x0003e4000c101906 */
[----:B---3--:R-:W-:Y:S05]  /*2930*/  @P1 BRA `(.L_x_207) ;  /* 0x00000000002c1947 */ /* 0x008fea0003800000 */
        /* <DEDUP_REMOVED lines=9> */
[----:B-1----:R-:W-:-:S05]  /*29d0*/  IMAD.WIDE R10, R6, 0x4, R8 ;  /* 0x00000004060a7825 */ /* 0x002fca00078e0208 */
[----:B------:R0:W5:Y:S02]  /*29e0*/  LDG.E R15, desc[UR6][R10.64] ;  /* 0x000000060a0f7981 */ /* 0x000164000c1e1900 */
.L_x_207:
[----:B------:R-:W-:Y:S05]  /*29f0*/  BSYNC.RECONVERGENT B0 ;  /* 0x0000000000007941 */ /* 0x000fea0003800200 */
.L_x_206:
[----:B-----5:R-:W-:Y:S01]  /*2a00*/  SHF.L.U32 R4, R15, UR4, RZ ;  /* 0x000000040f047c19 */ /* 0x020fe200080006ff */
[----:B------:R-:W-:-:S03]  /*2a10*/  IMAD.WIDE R8, R6, 0x4, R8 ;  /* 0x0000000406087825 */ /* 0x000fc600078e0208 */
[----:B------:R-:W-:Y:S01]  /*2a20*/  LOP3.LUT R13, R4, R13, RZ, 0xfc, !PT ;  /* 0x0000000d040d7212 */ /* 0x000fe200078efcff */
[----:B------:R-:W-:-:S04]  /*2a30*/  VIADD R5, R5, 0x2 ;  /* 0x0000000205057836 */ /* 0x000fc80000000000 */
[----:B------:R3:W-:Y:S03]  /*2a40*/  STG.E desc[UR6][R8.64], R13 ;  /* 0x0000000d08007986 */ /* 0x0007e6000c101906 */
.L_x_203:
[----:B------:R-:W-:-:S04]  /*2a50*/  LOP3.LUT R7, R7, 0x1, RZ, 0xc0, !PT ;  /* 0x0000000107077812 */ /* 0x000fc800078ec0ff */
[----:B------:R-:W-:-:S13]  /*2a60*/  ISETP.NE.U32.AND P0, PT, R7, 0x1, PT ;  /* 0x000000010700780c */ /* 0x000fda0003f05070 */
[----:B------:R-:W-:Y:S05]  /*2a70*/  @P0 EXIT ;  /* 0x000000000000094d */ /* 0x000fea0003800000 */
[----:B01----:R-:W-:Y:S01]  /*2a80*/  IABS R12, R3 ;  /* 0x00000003000c7213 */ /* 0x003fe20000000000 */
[----:B------:R-:W-:Y:S01]  /*2a90*/  BSSY.RECONVERGENT B0, `(.L_x_208) ;  /* 0x0000024000007945 */ /* 0x000fe20003800200 */
[----:B------:R-:W-:Y:S02]  /*2aa0*/  IABS R7, R5 ;  /* 0x0000000500077213 */ /* 0x000fe40000000000 */
[----:B------:R-:W0:Y:S01]  /*2ab0*/  I2F.RP R4, R12 ;  /* 0x0000000c00047306 */ /* 0x000e220000209400 */
[----:B--23--:R-:W-:Y:S02]  /*2ac0*/  IABS R13, R3 ;  /* 0x00000003000d7213 */ /* 0x00cfe40000000000 */
[----:B------:R-:W-:Y:S02]  /*2ad0*/  ISETP.GE.AND P2, PT, R5, RZ, PT ;  /* 0x000000ff0500720c */ /* 0x000fe40003f46270 */
[----:B------:R-:W-:-:S03]  /*2ae0*/  ISETP.NE.AND P3, PT, R3, RZ, PT ;  /* 0x000000ff0300720c */ /* 0x000fc60003f65270 */
[----:B0-----:R-:W0:Y:S02]  /*2af0*/  MUFU.RCP R4, R4 ;  /* 0x0000000400047308 */ /* 0x001e240000001000 */
[----:B0-----:R-:W-:-:S06]  /*2b00*/  VIADD R8, R4, 0xffffffe ;  /* 0x0ffffffe04087836 */ /* 0x001fcc0000000000 */
[----:B------:R0:W1:Y:S02]  /*2b10*/  F2I.FTZ.U32.TRUNC.NTZ R9, R8 ;  /* 0x0000000800097305 */ /* 0x000064000021f000 */
[----:B0-----:R-:W-:Y:S02]  /*2b20*/  IMAD.MOV.U32 R8, RZ, RZ, RZ ;  /* 0x000000ffff087224 */ /* 0x001fe400078e00ff */
[----:B-1----:R-:W-:-:S04]  /*2b30*/  IMAD.MOV R11, RZ, RZ, -R9 ;  /* 0x000000ffff0b7224 */ /* 0x002fc800078e0a09 */
[----:B------:R-:W-:-:S04]  /*2b40*/  IMAD R11, R11, R12, RZ ;  /* 0x0000000c0b0b7224 */ /* 0x000fc800078e02ff */
[----:B------:R-:W-:Y:S01]  /*2b50*/  IMAD.HI.U32 R10, R9, R11, R8 ;  /* 0x0000000b090a7227 */ /* 0x000fe200078e0008 */
[----:B------:R-:W-:-:S03]  /*2b60*/  LOP3.LUT R11, RZ, R3, RZ, 0x33, !PT ;  /* 0x00000003ff0b7212 */ /* 0x000fc600078e33ff */
[----:B------:R-:W-:Y:S02]  /*2b70*/  IMAD.MOV R9, RZ, RZ, -R13 ;  /* 0x000000ffff097224 */ /* 0x000fe400078e0a0d */
[----:B------:R-:W-:-:S04]  /*2b80*/  IMAD.HI.U32 R4, R10, R7, RZ ;  /* 0x000000070a047227 */ /* 0x000fc800078e00ff */
[----:B------:R-:W-:-:S05]  /*2b90*/  IMAD R7, R4, R9, R7 ;  /* 0x0000000904077224 */ /* 0x000fca00078e0207 */
[----:B------:R-:W-:-:S13]  /*2ba0*/  ISETP.GT.U32.AND P1, PT, R12, R7, PT ;  /* 0x000000070c00720c */ /* 0x000fda0003f24070 */
[----:B------:R-:W-:-:S05]  /*2bb0*/  @!P1 IMAD.IADD R7, R7, 0x1, -R12 ;  /* 0x0000000107079824 */ /* 0x000fca00078e0a0c */
[----:B------:R-:W-:Y:S02]  /*2bc0*/  ISETP.GT.U32.AND P0, PT, R12, R7, PT ;  /* 0x000000070c00720c */ /* 0x000fe40003f04070 */
[----:B------:R-:W-:-:S04]  /*2bd0*/  IADD3 R8, PT, PT, R7, -R12, RZ ;  /* 0x8000000c07087210 */ /* 0x000fc80007ffe0ff */
[----:B------:R-:W-:Y:S02]  /*2be0*/  SEL R10, R8, R7, !P0 ;  /* 0x00000007080a7207 */ /* 0x000fe40004000000 */
[----:B------:R-:W0:Y:S03]  /*2bf0*/  LDC.64 R8, c[0x0][0x380] ;  /* 0x0000e000ff087b82 */ /* 0x000e260000000a00 */
        /* <DEDUP_REMOVED lines=12> */
[----:B-1----:R-:W-:-:S07]  /*2cc0*/  IMAD R6, R2, UR4, R3 ;  /* 0x0000000402067c24 */ /* 0x002fce000f8e0203 */
.L_x_209:
[----:B------:R-:W-:Y:S05]  /*2cd0*/  BSYNC.RECONVERGENT B0 ;  /* 0x0000000000007941 */ /* 0x000fea0003800200 */
.L_x_208:
[----:B0-----:R-:W-:-:S05]  /*2ce0*/  IMAD.WIDE R8, R6, 0x4, R8 ;  /* 0x0000000406087825 */ /* 0x001fca00078e0208 */
[----:B------:R-:W2:Y:S01]  /*2cf0*/  LDG.E R2, desc[UR6][R8.64] ;  /* 0x0000000608027981 */ /* 0x000ea2000c1e1900 */
[----:B------:R-:W0:Y:S01]  /*2d00*/  S2UR UR5, SR_CgaCtaId ;  /* 0x00000000000579c3 */ /* 0x000e220000008800 */
[----:B------:R-:W-:Y:S01]  /*2d10*/  UMOV UR4, 0x400 ;  /* 0x0000040000047882 */ /* 0x000fe20000000000 */
[----:B------:R-:W-:Y:S01]  /*2d20*/  IMAD.IADD R0, R0, 0x1, R5 ;  /* 0x0000000100007824 */ /* 0x000fe200078e0205 */
[----:B0-----:R-:W-:-:S06]  /*2d30*/  ULEA UR4, UR5, UR4, 0x18 ;  /* 0x0000000405047291 */ /* 0x001fcc000f8ec0ff */
[----:B------:R-:W-:-:S05]  /*2d40*/  LEA R0, R0, UR4, 0x2 ;  /* 0x0000000400007c11 */ /* 0x000fca000f8e10ff */
[----:B------:R-:W0:Y:S01]  /*2d50*/  LDS R3, [R0] ;  /* 0x0000000000037984 */ /* 0x000e220000000800 */
[----:B------:R-:W2:Y:S02]  /*2d60*/  LDCU UR4, c[0x0][0x3a0] ;  /* 0x00007400ff0477ac */ /* 0x000ea40008000800 */
[----:B--2---:R-:W-:-:S04]  /*2d70*/  SHF.L.U32 R2, R2, UR4, RZ ;  /* 0x0000000402027c19 */ /* 0x004fc800080006ff */
[----:B0-----:R-:W-:-:S05]  /*2d80*/  LOP3.LUT R3, R2, R3, RZ, 0xfc, !PT ;  /* 0x0000000302037212 */ /* 0x001fca00078efcff */
[----:B------:R-:W-:Y:S01]  /*2d90*/  STG.E desc[UR6][R8.64], R3 ;  /* 0x0000000308007986 */ /* 0x000fe2000c101906 */
[----:B------:R-:W-:Y:S05]  /*2da0*/  EXIT ;  /* 0x000000000000794d */ /* 0x000fea0003800000 */
        .weak           $__internal_1_$__cuda_sm20_dblrcp_rn_slowpath_v3
        .type           $__internal_1_$__cuda_sm20_dblrcp_rn_slowpath_v3,@function
        .size           $__internal_1_$__cuda_sm20_dblrcp_rn_slowpath_v3,($__internal_2_$__cuda_sm20_div_rn_f64_full - $__internal_1_$__cuda_sm20_dblrcp_rn_slowpath_v3)
$__internal_1_$__cuda_sm20_dblrcp_rn_slowpath_v3:
[----:B------:R-:W-:Y:S02]  /*2db0*/  IMAD.MOV.U32 R4, RZ, RZ, R8 ;  /* 0x000000ffff047224 */ /* 0x000fe400078e0008 */
[----:B------:R-:W-:-:S06]  /*2dc0*/  IMAD.MOV.U32 R5, RZ, RZ, R9 ;  /* 0x000000ffff057224 */ /* 0x000fcc00078e0009 */
[----:B------:R-:W-:-:S14]  /*2dd0*/  DSETP.GTU.AND P0, PT, |R4|, +INF , PT ;  /* 0x7ff000000400742a */ /* 0x000fdc0003f0c200 */
[----:B------:R-:W-:Y:S05]  /*2de0*/  @P0 BRA `(.L_x_210) ;  /* 0x00000000007c0947 */ /* 0x000fea0003800000 */
[----:B------:R-:W-:-:S05]  /*2df0*/  LOP3.LUT R3, R9, 0x7fffffff, RZ, 0xc0, !PT ;  /* 0x7fffffff09037812 */ /* 0x000fca00078ec0ff */
[----:B------:R-:W-:-:S05]  /*2e00*/  VIADD R7, R3, 0xffffffff ;  /* 0xffffffff03077836 */ /* 0x000fca0000000000 */
[----:B------:R-:W-:-:S13]  /*2e10*/  ISETP.GE.U32.AND P0, PT, R7, 0x7fefffff, PT ;  /* 0x7fefffff0700780c */ /* 0x000fda0003f06070 */
[----:B------:R-:W-:Y:S01]  /*2e20*/  @P0 LOP3.LUT R9, R5, 0x7ff00000, RZ, 0x3c, !PT ;  /* 0x7ff0000005090812 */ /* 0x000fe200078e3cff */
[----:B------:R-:W-:Y:S01]  /*2e30*/  @P0 IMAD.MOV.U32 R8, RZ, RZ, RZ ;  /* 0x000000ffff080224 */ /* 0x000fe200078e00ff */
[----:B------:R-:W-:Y:S06]  /*2e40*/  @P0 BRA `(.L_x_211) ;  /* 0x00000000006c0947 */ /* 0x000fec0003800000 */
[----:B------:R-:W-:-:S13]  /*2e50*/  ISETP.GE.U32.AND P0, PT, R3, 0x1000001, PT ;  /* 0x010000010300780c */ /* 0x000fda0003f06070 */
[----:B------:R-:W-:Y:S05]  /*2e60*/  @!P0 BRA `(.L_x_212) ;  /* 0x0000000000348947 */ /* 0x000fea0003800000 */
[----:B------:R-:W-:Y:S02]  /*2e70*/  VIADD R9, R5, 0xc0200000 ;  /* 0xc020000005097836 */ /* 0x000fe40000000000 */
[----:B------:R-:W-:Y:S02]  /*2e80*/  IMAD.MOV.U32 R8, RZ, RZ, R4 ;  /* 0x000000ffff087224 */ /* 0x000fe400078e0004 */
[----:B------:R-:W0:Y:S04]  /*2e90*/  MUFU.RCP64H R11, R9 ;  /* 0x00000009000b7308 */ /* 0x000e280000001800 */
[----:B0-----:R-:W-:-:S08]  /*2ea0*/  DFMA R12, -R8, R10, 1 ;  /* 0x3ff00000080c742b */ /* 0x001fd0000000010a */
[----:B------:R-:W-:-:S08]  /*2eb0*/  DFMA R12, R12, R12, R12 ;  /* 0x0000000c0c0c722b */ /* 0x000fd0000000000c */
[----:B------:R-:W-:-:S08]  /*2ec0*/  DFMA R12, R10, R12, R10 ;  /* 0x0000000c0a0c722b */ /* 0x000fd0000000000a */
[----:B------:R-:W-:-:S08]  /*2ed0*/  DFMA R10, -R8, R12, 1 ;  /* 0x3ff00000080a742b */ /* 0x000fd0000000010c */
[----:B------:R-:W-:-:S08]  /*2ee0*/  DFMA R10, R12, R10, R12 ;  /* 0x0000000a0c0a722b */ /* 0x000fd0000000000c */
[----:B------:R-:W-:-:S08]  /*2ef0*/  DMUL R10, R10, 2.2250738585072013831e-308 ;  /* 0x001000000a0a7828 */ /* 0x000fd00000000000 */
[----:B------:R-:W-:-:S08]  /*2f00*/  DFMA R4, -R4, R10, 1 ;  /* 0x3ff000000404742b */ /* 0x000fd0000000010a */
[----:B------:R-:W-:-:S08]  /*2f10*/  DFMA R4, R4, R4, R4 ;  /* 0x000000040404722b */ /* 0x000fd00000000004 */
[----:B------:R-:W-:Y:S01]  /*2f20*/  DFMA R8, R10, R4, R10 ;  /* 0x000000040a08722b */ /* 0x000fe2000000000a */
[----:B------:R-:W-:Y:S10]  /*2f30*/  BRA `(.L_x_211) ;  /* 0x0000000000307947 */ /* 0x000ff40003800000 */
.L_x_212:
[----:B------:R-:W-:Y:S01]  /*2f40*/  DMUL R4, R4, 8.11296384146066816958e+31 ;  /* 0x4690000004047828 */ /* 0x000fe20000000000 */
[----:B------:R-:W-:-:S05]  /*2f50*/  IMAD.MOV.U32 R8, RZ, RZ, R10 ;  /* 0x000000ffff087224 */ /* 0x000fca00078e000a */
[----:B------:R-:W0:Y:S02]  /*2f60*/  MUFU.RCP64H R9, R5 ;  /* 0x0000000500097308 */ /* 0x000e240000001800 */
[----:B0-----:R-:W-:-:S08]  /*2f70*/  DFMA R10, -R4, R8, 1 ;  /* 0x3ff00000040a742b */ /* 0x001fd00000000108 */
[----:B------:R-:W-:-:S08]  /*2f80*/  DFMA R10, R10, R10, R10 ;  /* 0x0000000a0a0a722b */ /* 0x000fd0000000000a */
[----:B------:R-:W-:-:S08]  /*2f90*/  DFMA R10, R8, R10, R8 ;  /* 0x0000000a080a722b */ /* 0x000fd00000000008 */
[----:B------:R-:W-:-:S08]  /*2fa0*/  DFMA R8, -R4, R10, 1 ;  /* 0x3ff000000408742b */ /* 0x000fd0000000010a */
[----:B------:R-:W-:-:S08]  /*2fb0*/  DFMA R8, R10, R8, R10 ;  /* 0x000000080a08722b */ /* 0x000fd0000000000a */
[----:B------:R-:W-:Y:S01]  /*2fc0*/  DMUL R8, R8, 8.11296384146066816958e+31 ;  /* 0x4690000008087828 */ /* 0x000fe20000000000 */
[----:B------:R-:W-:Y:S10]  /*2fd0*/  BRA `(.L_x_211) ;  /* 0x0000000000087947 */ /* 0x000ff40003800000 */
.L_x_210:
[----:B------:R-:W-:Y:S01]  /*2fe0*/  LOP3.LUT R9, R5, 0x80000, RZ, 0xfc, !PT ;  /* 0x0008000005097812 */ /* 0x000fe200078efcff */
[----:B------:R-:W-:-:S07]  /*2ff0*/  IMAD.MOV.U32 R8, RZ, RZ, R4 ;  /* 0x000000ffff087224 */ /* 0x000fce00078e0004 */
.L_x_211:
[----:B------:R-:W-:Y:S02]  /*3000*/  IMAD.MOV.U32 R7, RZ, RZ, 0x0 ;  /* 0x00000000ff077424 */ /* 0x000fe400078e00ff */
[----:B------:R-:W-:Y:S02]  /*3010*/  IMAD.MOV.U32 R4, RZ, RZ, R8 ;  /* 0x000000ffff047224 */ /* 0x000fe400078e0008 */
[----:B------:R-:W-:Y:S01]  /*3020*/  IMAD.MOV.U32 R5, RZ, RZ, R9 ;  /* 0x000000ffff057224 */ /* 0x000fe200078e0009 */
[----:B------:R-:W-:Y:S06]  /*3030*/  RET.REL.NODEC R6 `(_Z15createHypercubePjPdiiiii) ;  /* 0xffffffcc06f07950 */ /* 0x000fec0003c3ffff */
        .weak           $__internal_2_$__cuda_sm20_div_rn_f64_full
        .type           $__internal_2_$__cuda_sm20_div_rn_f64_full,@function
        .size           $__internal_2_$__cuda_sm20_div_rn_f64_full,(.L_x_222 - $__internal_2_$__cuda_sm20_div_rn_f64_full)
$__internal_2_$__cuda_sm20_div_rn_f64_full:
[C---:B------:R-:W-:Y:S01]  /*3040*/  FSETP.GEU.AND P0, PT, |R7|.reuse, 1.469367938527859385e-39, PT ;  /* 0x001000000700780b */ /* 0x040fe20003f0e200 */
[----:B------:R-:W-:Y:S01]  /*3050*/  IMAD.MOV.U32 R6, RZ, RZ, R4 ;  /* 0x000000ffff067224 */ /* 0x000fe200078e0004 */
[C---:B------:R-:W-:Y:S01]  /*3060*/  LOP3.LUT R8, R7.reuse, 0x800fffff, RZ, 0xc0, !PT ;  /* 0x800fffff07087812 */ /* 0x040fe200078ec0ff */
[----:B------:R-:W-:Y:S01]  /*3070*/  IMAD.MOV.U32 R5, RZ, RZ, R10 ;  /* 0x000000ffff057224 */ /* 0x000fe200078e000a */
[----:B------:R-:W-:Y:S01]  /*3080*/  LOP3.LUT R21, R7, 0x7ff00000, RZ, 0xc0, !PT ;  /* 0x7ff0000007157812 */ /* 0x000fe200078ec0ff */
[----:B------:R-:W-:Y:S01]  /*3090*/  IMAD.MOV.U32 R12, RZ, RZ, 0x1 ;  /* 0x00000001ff0c7424 */ /* 0x000fe200078e00ff */
[----:B------:R-:W-:Y:S01]  /*30a0*/  LOP3.LUT R9, R8, 0x3ff00000, RZ, 0xfc, !PT ;  /* 0x3ff0000008097812 */ /* 0x000fe200078efcff */
[----:B------:R-:W-:Y:S01]  /*30b0*/  IMAD.MOV.U32 R8, RZ, RZ, R4 ;  /* 0x000000ffff087224 */ /* 0x000fe200078e0004 */
[C---:B------:R-:W-:Y:S01]  /*30c0*/  FSETP.GEU.AND P2, PT, |R5|.reuse, 1.469367938527859385e-39, PT ;  /* 0x001000000500780b */ /* 0x040fe20003f4e200 */
[----:B------:R-:W-:Y:S01]  /*30d0*/  IMAD.MOV.U32 R4, RZ, RZ, R3 ;  /* 0x000000ffff047224 */ /* 0x000fe200078e0003 */
[----:B------:R-:W-:Y:S01]  /*30e0*/  LOP3.LUT R20, R5, 0x7ff00000, RZ, 0xc0, !PT ;  /* 0x7ff0000005147812 */ /* 0x000fe200078ec0ff */
[----:B------:R-:W-:Y:S02]  /*30f0*/  BSSY.RECONVERGENT B2, `(.L_x_213) ;  /* 0x000004f000027945 */ /* 0x000fe40003800200 */
[----:B------:R-:W-:Y:S01]  /*3100*/  @!P0 DMUL R8, R6, 8.98846567431157953865e+307 ;  /* 0x7fe0000006088828 */ /* 0x000fe20000000000 */
[----:B------:R-:W-:Y:S01]  /*3110*/  ISETP.GE.U32.AND P1, PT, R20, R21, PT ;  /* 0x000000151400720c */ /* 0x000fe20003f26070 */
[----:B------:R-:W-:-:S04]  /*3120*/  IMAD.MOV.U32 R23, RZ, RZ, R20 ;  /* 0x000000ffff177224 */ /* 0x000fc800078e0014 */
[----:B------:R-:W0:Y:S02]  /*3130*/  MUFU.RCP64H R13, R9 ;  /* 0x00000009000d7308 */ /* 0x000e240000001800 */
[----:B------:R-:W-:Y:S02]  /*3140*/  @!P2 LOP3.LUT R3, R7, 0x7ff00000, RZ, 0xc0, !PT ;  /* 0x7ff000000703a812 */ /* 0x000fe400078ec0ff */
[----:B------:R-:W-:Y:S02]  /*3150*/  @!P0 LOP3.LUT R21, R9, 0x7ff00000, RZ, 0xc0, !PT ;  /* 0x7ff0000009158812 */ /* 0x000fe400078ec0ff */
[----:B------:R-:W-:Y:S01]  /*3160*/  @!P2 ISETP.GE.U32.AND P3, PT, R20, R3, PT ;  /* 0x000000031400a20c */ /* 0x000fe20003f66070 */
[----:B------:R-:W-:Y:S02]  /*3170*/  IMAD.MOV.U32 R3, RZ, RZ, 0x1ca00000 ;  /* 0x1ca00000ff037424 */ /* 0x000fe400078e00ff */
[----:B------:R-:W-:-:S03]  /*3180*/  VIADD R25, R21, 0xffffffff ;  /* 0xffffffff15197836 */ /* 0x000fc60000000000 */
[----:B------:R-:W-:-:S04]  /*3190*/  @!P2 SEL R15, R3, 0x63400000, !P3 ;  /* 0x63400000030fa807 */ /* 0x000fc80005800000 */
[----:B------:R-:W-:Y:S01]  /*31a0*/  @!P2 LOP3.LUT R16, R15, 0x80000000, R5, 0xf8, !PT ;  /* 0x800000000f10a812 */ /* 0x000fe200078ef805 */
[----:B0-----:R-:W-:-:S03]  /*31b0*/  DFMA R10, R12, -R8, 1 ;  /* 0x3ff000000c0a742b */ /* 0x001fc60000000808 */
[----:B------:R-:W-:Y:S01]  /*31c0*/  @!P2 LOP3.LUT R17, R16, 0x100000, RZ, 0xfc, !PT ;  /* 0x001000001011a812 */ /* 0x000fe200078efcff */
[----:B------:R-:W-:-:S04]  /*31d0*/  @!P2 IMAD.MOV.U32 R16, RZ, RZ, RZ ;  /* 0x000000ffff10a224 */ /* 0x000fc800078e00ff */
[----:B------:R-:W-:-:S08]  /*31e0*/  DFMA R10, R10, R10, R10 ;  /* 0x0000000a0a0a722b */ /* 0x000fd0000000000a */
[----:B------:R-:W-:Y:S01]  /*31f0*/  DFMA R12, R12, R10, R12 ;  /* 0x0000000a0c0c722b */ /* 0x000fe2000000000c */
[----:B------:R-:W-:Y:S02]  /*3200*/  SEL R11, R3, 0x63400000, !P1 ;  /* 0x63400000030b7807 */ /* 0x000fe40004800000 */
[----:B------:R-:W-:Y:S02]  /*3210*/  MOV R10, R4 ;  /* 0x00000004000a7202 */ /* 0x000fe40000000f00 */
[----:B------:R-:W-:-:S03]  /*3220*/  LOP3.LUT R11, R11, 0x800fffff, R5, 0xf8, !PT ;  /* 0x800fffff0b0b7812 */ /* 0x000fc600078ef805 */
[----:B------:R-:W-:-:S03]  /*3230*/  DFMA R14, R12, -R8, 1 ;  /* 0x3ff000000c0e742b */ /* 0x000fc60000000808 */
[----:B------:R-:W-:-:S05]  /*3240*/  @!P2 DFMA R10, R10, 2, -R16 ;  /* 0x400000000a0aa82b */ /* 0x000fca0000000810 */
[----:B------:R-:W-:-:S05]  /*3250*/  DFMA R14, R12, R14, R12 ;  /* 0x0000000e0c0e722b */ /* 0x000fca000000000c */
[----:B------:R-:W-:-:S03]  /*3260*/  @!P2 LOP3.LUT R23, R11, 0x7ff00000, RZ, 0xc0, !PT ;  /* 0x7ff000000b17a812 */ /* 0x000fc600078ec0ff */
[----:B------:R-:W-:Y:S02]  /*3270*/  DMUL R12, R14, R10 ;  /* 0x0000000a0e0c7228 */ /* 0x000fe40000000000 */
[----:B------:R-:W-:-:S05]  /*3280*/  VIADD R24, R23, 0xffffffff ;  /* 0xffffffff17187836 */ /* 0x000fca0000000000 */
[----:B------:R-:W-:Y:S01]  /*3290*/  ISETP.GT.U32.AND P0, PT, R24, 0x7feffffe, PT ;  /* 0x7feffffe1800780c */ /* 0x000fe20003f04070 */
[----:B------:R-:W-:-:S03]  /*32a0*/  DFMA R16, R12, -R8, R10 ;  /* 0x800000080c10722b */ /* 0x000fc6000000000a */
[----:B------:R-:W-:-:S05]  /*32b0*/  ISETP.GT.U32.OR P0, PT, R25, 0x7feffffe, P0 ;  /* 0x7feffffe1900780c */ /* 0x000fca0000704470 */
[----:B------:R-:W-:-:S08]  /*32c0*/  DFMA R16, R14, R16, R12 ;  /* 0x000000100e10722b */ /* 0x000fd0000000000c */
[----:B------:R-:W-:Y:S05]  /*32d0*/  @P0 BRA `(.L_x_214) ;  /* 0x00000000006c0947 */ /* 0x000fea0003800000 */
[----:B------:R-:W-:-:S04]  /*32e0*/  LOP3.LUT R5, R7, 0x7ff00000, RZ, 0xc0, !PT ;  /* 0x7ff0000007057812 */ /* 0x000fc800078ec0ff */
[CC--:B------:R-:W-:Y:S02]  /*32f0*/  VIADDMNMX R4, R20.reuse, -R5.reuse, 0xb9600000, !PT ;  /* 0xb960000014047446 */ /* 0x0c0fe40007800905 */
[----:B------:R-:W-:Y:S02]  /*3300*/  ISETP.GE.U32.AND P0, PT, R20, R5, PT ;  /* 0x000000051400720c */ /* 0x000fe40003f06070 */
[----:B------:R-:W-:Y:S02]  /*3310*/  VIMNMX R4, PT, PT, R4, 0x46a00000, PT ;  /* 0x46a0000004047848 */ /* 0x000fe40003fe0100 */
[----:B------:R-:W-:-:S05]  /*3320*/  SEL R3, R3, 0x63400000, !P0 ;  /* 0x6340000003037807 */ /* 0x000fca0004000000 */
[----:B------:R-:W-:Y:S02]  /*3330*/  IMAD.IADD R14, R4, 0x1, -R3 ;  /* 0x00000001040e7824 */ /* 0x000fe400078e0a03 */
[----:B------:R-:W-:Y:S02]  /*3340*/  IMAD.MOV.U32 R4, RZ, RZ, RZ ;  /* 0x000000ffff047224 */ /* 0x000fe400078e00ff */
        /* <DEDUP_REMOVED lines=11> */
[----:B------:R-:W-:Y:S01]  /*3400*/  DMUL.RP R4, R16, R4 ;  /* 0x0000000410047228 */ /* 0x000fe20000008000 */
[----:B------:R-:W-:-:S06]  /*3410*/  IMAD.MOV.U32 R6, RZ, RZ, RZ ;  /* 0x000000ffff067224 */ /* 0x000fcc00078e00ff */
[----:B------:R-:W-:-:S03]  /*3420*/  DFMA R6, R12, -R6, R16 ;  /* 0x800000060c06722b */ /* 0x000fc60000000010 */
[----:B------:R-:W-:-:S03]  /*3430*/  LOP3.LUT R3, R5, R3, RZ, 0x3c, !PT ;  /* 0x0000000305037212 */ /* 0x000fc600078e3cff */
[----:B------:R-:W-:-:S04]  /*3440*/  IADD3 R6, PT, PT, -R14, -0x43300000, RZ ;  /* 0xbcd000000e067810 */ /* 0x000fc80007ffe1ff */
[----:B------:R-:W-:-:S04]  /*3450*/  FSETP.NEU.AND P0, PT, |R7|, R6, PT ;  /* 0x000000060700720b */ /* 0x000fc80003f0d200 */
[----:B------:R-:W-:Y:S02]  /*3460*/  FSEL R12, R4, R12, !P0 ;  /* 0x0000000c040c7208 */ /* 0x000fe40004000000 */
[----:B------:R-:W-:Y:S01]  /*3470*/  FSEL R13, R3, R13, !P0 ;  /* 0x0000000d030d7208 */ /* 0x000fe20004000000 */
[----:B------:R-:W-:Y:S06]  /*3480*/  BRA `(.L_x_215) ;  /* 0x0000000000547947 */ /* 0x000fec0003800000 */
.L_x_214:
[----:B------:R-:W-:-:S14]  /*3490*/  DSETP.NAN.AND P0, PT, R4, R4, PT ;  /* 0x000000040400722a */ /* 0x000fdc0003f08000 */
[----:B------:R-:W-:Y:S05]  /*34a0*/  @P0 BRA `(.L_x_216) ;  /* 0x0000000000440947 */ /* 0x000fea0003800000 */
[----:B------:R-:W-:-:S14]  /*34b0*/  DSETP.NAN.AND P0, PT, R6, R6, PT ;  /* 0x000000060600722a */ /* 0x000fdc0003f08000 */
[----:B------:R-:W-:Y:S05]  /*34c0*/  @P0 BRA `(.L_x_217) ;  /* 0x0000000000300947 */ /* 0x000fea0003800000 */
[----:B------:R-:W-:Y:S01]  /*34d0*/  ISETP.NE.AND P0, PT, R23, R21, PT ;  /* 0x000000151700720c */ /* 0x000fe20003f05270 */
[----:B------:R-:W-:Y:S02]  /*34e0*/  IMAD.MOV.U32 R12, RZ, RZ, 0x0 ;  /* 0x00000000ff0c7424 */ /* 0x000fe400078e00ff */
[----:B------:R-:W-:-:S10]  /*34f0*/  IMAD.MOV.U32 R13, RZ, RZ, -0x80000 ;  /* 0xfff80000ff0d7424 */ /* 0x000fd400078e00ff */
[----:B------:R-:W-:Y:S05]  /*3500*/  @!P0 BRA `(.L_x_215) ;  /* 0x0000000000348947 */ /* 0x000fea0003800000 */
[----:B------:R-:W-:Y:S02]  /*3510*/  ISETP.NE.AND P0, PT, R23, 0x7ff00000, PT ;  /* 0x7ff000001700780c */ /* 0x000fe40003f05270 */
[----:B------:R-:W-:Y:S02]  /*3520*/  LOP3.LUT R13, R5, 0x80000000, R7, 0x48, !PT ;  /* 0x80000000050d7812 */ /* 0x000fe400078e4807 */
[----:B------:R-:W-:-:S13]  /*3530*/  ISETP.EQ.OR P0, PT, R21, RZ, !P0 ;  /* 0x000000ff1500720c */ /* 0x000fda0004702670 */
[----:B------:R-:W-:Y:S01]  /*3540*/  @P0 LOP3.LUT R3, R13, 0x7ff00000, RZ, 0xfc, !PT ;  /* 0x7ff000000d030812 */ /* 0x000fe200078efcff */
[----:B------:R-:W-:Y:S02]  /*3550*/  @!P0 IMAD.MOV.U32 R12, RZ, RZ, RZ ;  /* 0x000000ffff0c8224 */ /* 0x000fe400078e00ff */
[----:B------:R-:W-:Y:S02]  /*3560*/  @P0 IMAD.MOV.U32 R12, RZ, RZ, RZ ;  /* 0x000000ffff0c0224 */ /* 0x000fe400078e00ff */
[----:B------:R-:W-:Y:S01]  /*3570*/  @P0 IMAD.MOV.U32 R13, RZ, RZ, R3 ;  /* 0x000000ffff0d0224 */ /* 0x000fe200078e0003 */
[----:B------:R-:W-:Y:S06]  /*3580*/  BRA `(.L_x_215) ;  /* 0x0000000000147947 */ /* 0x000fec0003800000 */
.L_x_217:
[----:B------:R-:W-:Y:S01]  /*3590*/  LOP3.LUT R13, R7, 0x80000, RZ, 0xfc, !PT ;  /* 0x00080000070d7812 */ /* 0x000fe200078efcff */
[----:B------:R-:W-:Y:S01]  /*35a0*/  IMAD.MOV.U32 R12, RZ, RZ, R6 ;  /* 0x000000ffff0c7224 */ /* 0x000fe200078e0006 */
[----:B------:R-:W-:Y:S06]  /*35b0*/  BRA `(.L_x_215) ;  /* 0x0000000000087947 */ /* 0x000fec0003800000 */
.L_x_216:
[----:B------:R-:W-:Y:S01]  /*35c0*/  LOP3.LUT R13, R5, 0x80000, RZ, 0xfc, !PT ;  /* 0x00080000050d7812 */ /* 0x000fe200078efcff */
[----:B------:R-:W-:-:S07]  /*35d0*/  IMAD.MOV.U32 R12, RZ, RZ, R4 ;  /* 0x000000ffff0c7224 */ /* 0x000fce00078e0004 */
.L_x_215:
[----:B------:R-:W-:Y:S05]  /*35e0*/  BSYNC.RECONVERGENT B2 ;  /* 0x0000000000027941 */ /* 0x000fea0003800200 */
.L_x_213:
[----:B------:R-:W-:Y:S02]  /*35f0*/  IMAD.MOV.U32 R23, RZ, RZ, 0x0 ;  /* 0x00000000ff177424 */ /* 0x000fe400078e00ff */
[----:B------:R-:W-:Y:S02]  /*3600*/  IMAD.MOV.U32 R8, RZ, RZ, R12 ;  /* 0x000000ffff087224 */ /* 0x000fe400078e000c */
[----:B------:R-:W-:Y:S01]  /*3610*/  IMAD.MOV.U32 R9, RZ, RZ, R13 ;  /* 0x000000ffff097224 */ /* 0x000fe200078e000d */
[----:B------:R-:W-:Y:S06]  /*3620*/  RET.REL.NODEC R22 `(_Z15createHypercubePjPdiiiii) ;  /* 0xffffffc816747950 */ /* 0x000fec0003c3ffff */
.L_x_218:
        /* <DEDUP_REMOVED lines=13> */
.L_x_222:


//--------------------- .nv.shared._Z24optimNeighborhoodDensityPiS_P13optimTreeNodeS_S_iiS_ --------------------------
	.section	.nv.shared._Z24optimNeighborhoodDensityPiS_P13optimTreeNodeS_S_iiS_,"aw",@nobits
	.sectionflags	@""
	.align	16
	.zero		1024


//--------------------- .nv.shared.reserved.0     --------------------------
	.section	.nv.shared.reserved.0,"aw",@nobits
	.weak		__nv_reservedSMEM_offset_0_alias
	.size		__nv_reservedSMEM_offset_0_alias, 0, 64
	.other		__nv_reservedSMEM_offset_0_alias,@"STO_CUDA_RESERVED_SHARED STV_DEFAULT"
__nv_reservedSMEM_offset_0_alias:
	.zero		0
	.zero		64


//--------------------- .nv.shared._Z24naiveNeighborhoodDensityPiS_iiS_i --------------------------
	.section	.nv.shared._Z24naiveNeighborhoodDensityPiS_iiS_i,"aw",@nobits
	.sectionflags	@""
	.align	16
	.zero		1024


//--------------------- .nv.shared._Z19neighborhoodDensityPiS_P8treeNodeS_S_S_iiS_ --------------------------
	.section	.nv.shared._Z19neighborhoodDensityPiS_P8treeNodeS_S_S_iiS_,"aw",@nobits
	.sectionflags	@""
	.align	16
	.zero		1024


//--------------------- .nv.shared._Z19buildHypercubeArrayPjPiiiii --------------------------
	.section	.nv.shared._Z19buildHypercubeArrayPjPiiiii,"aw",@nobits
	.sectionflags	@""
	.align	16
	.zero		1024


//--------------------- .nv.shared._Z15createHypercubePjPdiiiii --------------------------
	.section	.nv.shared._Z15createHypercubePjPdiiiii,"aw",@nobits
	.sectionflags	@""
	.align	16
	.zero		1024


//--------------------- .nv.constant0._Z24optimNeighborhoodDensityPiS_P13optimTreeNodeS_S_iiS_ --------------------------
	.section	.nv.constant0._Z24optimNeighborhoodDensityPiS_P13optimTreeNodeS_S_iiS_,"a",@progbits
	.sectionflags	@""
	.align	4
.nv.constant0._Z24optimNeighborhoodDensityPiS_P13optimTreeNodeS_S_iiS_:
	.zero		952


//--------------------- .nv.constant0._Z24naiveNeighborhoodDensityPiS_iiS_i --------------------------
	.section	.nv.constant0._Z24naiveNeighborhoodDensityPiS_iiS_i,"a",@progbits
	.sectionflags	@""
	.align	4
.nv.constant0._Z24naiveNeighborhoodDensityPiS_iiS_i:
	.zero		932


//--------------------- .nv.constant0._Z19neighborhoodDensityPiS_P8treeNodeS_S_S_iiS_ --------------------------
	.section	.nv.constant0._Z19neighborhoodDensityPiS_P8treeNodeS_S_S_iiS_,"a",@progbits
	.sectionflags	@""
	.align	4
.nv.constant0._Z19neighborhoodDensityPiS_P8treeNodeS_S_S_iiS_:
	.zero		960


//--------------------- .nv.constant0._Z19buildHypercubeArrayPjPiiiii --------------------------
	.section	.nv.constant0._Z19buildHypercubeArrayPjPiiiii,"a",@progbits
	.sectionflags	@""
	.align	4
.nv.constant0._Z19buildHypercubeArrayPjPiiiii:
	.zero		928


//--------------------- .nv.constant0._Z15createHypercubePjPdiiiii --------------------------
	.section	.nv.constant0._Z15createHypercubePjPdiiiii,"a",@progbits
	.sectionflags	@""
	.align	4
.nv.constant0._Z15createHypercubePjPdiiiii:
	.zero		932


//--------------------- SYMBOLS --------------------------

	.type		.nv.reservedSmem.offset0,@object
	.size		.nv.reservedSmem.offset0,0x4
	.type		.nv.reservedSmem.cap,@object
	.size		.nv.reservedSmem.cap,0x4
